//
// Generated by NVIDIA NVVM Compiler
//
// Compiler Build ID: CL-36424714
// Cuda compilation tools, release 13.0, V13.0.88
// Based on NVVM 20.0.0
//

.version 9.0
.target sm_100
.address_size 64

	// .globl	_Z11relu_kernelPfi

.visible .entry _Z11relu_kernelPfi(
	.param .u64 .ptr .align 1 _Z11relu_kernelPfi_param_0,
	.param .u32 _Z11relu_kernelPfi_param_1
)
{
	.reg .pred 	%p<2>;
	.reg .b32 	%r<6>;
	.reg .b32 	%f<3>;
	.reg .b64 	%rd<5>;

	ld.param.u64 	%rd1, [_Z11relu_kernelPfi_param_0];
	ld.param.u32 	%r2, [_Z11relu_kernelPfi_param_1];
	mov.u32 	%r3, %ctaid.x;
	mov.u32 	%r4, %ntid.x;
	mov.u32 	%r5, %tid.x;
	mad.lo.s32 	%r1, %r3, %r4, %r5;
	setp.ge.s32 	%p1, %r1, %r2;
	@%p1 bra 	$L__BB0_2;
	cvta.to.global.u64 	%rd2, %rd1;
	mul.wide.s32 	%rd3, %r1, 4;
	add.s64 	%rd4, %rd2, %rd3;
	ld.global.f32 	%f1, [%rd4];
	max.f32 	%f2, %f1, 0f00000000;
	st.global.f32 	[%rd4], %f2;
$L__BB0_2:
	ret;

}
	// .globl	_Z14softmax_kernelPfii
.visible .entry _Z14softmax_kernelPfii(
	.param .u64 .ptr .align 1 _Z14softmax_kernelPfii_param_0,
	.param .u32 _Z14softmax_kernelPfii_param_1,
	.param .u32 _Z14softmax_kernelPfii_param_2
)
{
	.reg .pred 	%p<29>;
	.reg .b32 	%r<104>;
	.reg .b32 	%f<364>;
	.reg .b64 	%rd<51>;

	ld.param.u64 	%rd18, [_Z14softmax_kernelPfii_param_0];
	ld.param.u32 	%r48, [_Z14softmax_kernelPfii_param_1];
	ld.param.u32 	%r47, [_Z14softmax_kernelPfii_param_2];
	mov.u32 	%r49, %ctaid.x;
	mov.u32 	%r50, %ntid.x;
	mov.u32 	%r51, %tid.x;
	mad.lo.s32 	%r1, %r49, %r50, %r51;
	setp.ge.s32 	%p1, %r1, %r48;
	@%p1 bra 	$L__BB1_40;
	cvta.to.global.u64 	%rd1, %rd18;
	mul.lo.s32 	%r2, %r47, %r1;
	mul.wide.s32 	%rd19, %r2, 4;
	add.s64 	%rd2, %rd1, %rd19;
	ld.global.f32 	%f354, [%rd2];
	setp.lt.s32 	%p2, %r47, 2;
	@%p2 bra 	$L__BB1_15;
	add.s32 	%r3, %r47, -1;
	add.s32 	%r53, %r47, -2;
	and.b32  	%r4, %r3, 15;
	setp.lt.u32 	%p3, %r53, 15;
	mov.b32 	%r90, 1;
	@%p3 bra 	$L__BB1_6;
	and.b32  	%r55, %r3, -16;
	neg.s32 	%r94, %r55;
	add.s64 	%rd21, %rd19, %rd1;
	add.s64 	%rd47, %rd21, 32;
	mov.b32 	%r93, 0;
$L__BB1_4:
	.pragma "nounroll";
	ld.global.f32 	%f28, [%rd47+-28];
	max.f32 	%f29, %f354, %f28;
	ld.global.f32 	%f30, [%rd47+-24];
	max.f32 	%f31, %f29, %f30;
	ld.global.f32 	%f32, [%rd47+-20];
	max.f32 	%f33, %f31, %f32;
	ld.global.f32 	%f34, [%rd47+-16];
	max.f32 	%f35, %f33, %f34;
	ld.global.f32 	%f36, [%rd47+-12];
	max.f32 	%f37, %f35, %f36;
	ld.global.f32 	%f38, [%rd47+-8];
	max.f32 	%f39, %f37, %f38;
	ld.global.f32 	%f40, [%rd47+-4];
	max.f32 	%f41, %f39, %f40;
	ld.global.f32 	%f42, [%rd47];
	max.f32 	%f43, %f41, %f42;
	ld.global.f32 	%f44, [%rd47+4];
	max.f32 	%f45, %f43, %f44;
	ld.global.f32 	%f46, [%rd47+8];
	max.f32 	%f47, %f45, %f46;
	ld.global.f32 	%f48, [%rd47+12];
	max.f32 	%f49, %f47, %f48;
	ld.global.f32 	%f50, [%rd47+16];
	max.f32 	%f51, %f49, %f50;
	ld.global.f32 	%f52, [%rd47+20];
	max.f32 	%f53, %f51, %f52;
	ld.global.f32 	%f54, [%rd47+24];
	max.f32 	%f55, %f53, %f54;
	ld.global.f32 	%f56, [%rd47+28];
	max.f32 	%f57, %f55, %f56;
	ld.global.f32 	%f58, [%rd47+32];
	max.f32 	%f354, %f57, %f58;
	add.s32 	%r94, %r94, 16;
	add.s32 	%r93, %r93, 16;
	add.s64 	%rd47, %rd47, 64;
	setp.eq.s32 	%p4, %r94, 0;
	@%p4 bra 	$L__BB1_5;
	bra.uni 	$L__BB1_4;
$L__BB1_5:
	add.s32 	%r90, %r93, 1;
$L__BB1_6:
	setp.eq.s32 	%p5, %r4, 0;
	@%p5 bra 	$L__BB1_15;
	and.b32  	%r8, %r3, 7;
	setp.lt.u32 	%p6, %r4, 8;
	@%p6 bra 	$L__BB1_9;
	mul.wide.u32 	%rd22, %r90, 4;
	add.s64 	%rd23, %rd2, %rd22;
	ld.global.f32 	%f60, [%rd23];
	max.f32 	%f61, %f354, %f60;
	ld.global.f32 	%f62, [%rd23+4];
	max.f32 	%f63, %f61, %f62;
	ld.global.f32 	%f64, [%rd23+8];
	max.f32 	%f65, %f63, %f64;
	ld.global.f32 	%f66, [%rd23+12];
	max.f32 	%f67, %f65, %f66;
	ld.global.f32 	%f68, [%rd23+16];
	max.f32 	%f69, %f67, %f68;
	ld.global.f32 	%f70, [%rd23+20];
	max.f32 	%f71, %f69, %f70;
	ld.global.f32 	%f72, [%rd23+24];
	max.f32 	%f73, %f71, %f72;
	ld.global.f32 	%f74, [%rd23+28];
	max.f32 	%f354, %f73, %f74;
	add.s32 	%r90, %r90, 8;
$L__BB1_9:
	setp.eq.s32 	%p7, %r8, 0;
	@%p7 bra 	$L__BB1_15;
	and.b32  	%r11, %r3, 3;
	setp.lt.u32 	%p8, %r8, 4;
	@%p8 bra 	$L__BB1_12;
	mul.wide.u32 	%rd24, %r90, 4;
	add.s64 	%rd25, %rd2, %rd24;
	ld.global.f32 	%f76, [%rd25];
	max.f32 	%f77, %f354, %f76;
	ld.global.f32 	%f78, [%rd25+4];
	max.f32 	%f79, %f77, %f78;
	ld.global.f32 	%f80, [%rd25+8];
	max.f32 	%f81, %f79, %f80;
	ld.global.f32 	%f82, [%rd25+12];
	max.f32 	%f354, %f81, %f82;
	add.s32 	%r90, %r90, 4;
$L__BB1_12:
	setp.eq.s32 	%p9, %r11, 0;
	@%p9 bra 	$L__BB1_15;
	mul.wide.u32 	%rd27, %r90, 4;
	add.s64 	%rd28, %rd19, %rd27;
	add.s64 	%rd46, %rd1, %rd28;
	neg.s32 	%r92, %r11;
$L__BB1_14:
	.pragma "nounroll";
	ld.global.f32 	%f83, [%rd46];
	max.f32 	%f354, %f354, %f83;
	add.s64 	%rd46, %rd46, 4;
	add.s32 	%r92, %r92, 1;
	setp.ne.s32 	%p10, %r92, 0;
	@%p10 bra 	$L__BB1_14;
$L__BB1_15:
	setp.lt.s32 	%p11, %r47, 1;
	mov.f32 	%f362, 0f00000000;
	@%p11 bra 	$L__BB1_27;
	and.b32  	%r17, %r47, 7;
	setp.lt.u32 	%p12, %r47, 8;
	mov.f32 	%f362, 0f00000000;
	mov.b32 	%r95, 0;
	@%p12 bra 	$L__BB1_19;
	and.b32  	%r95, %r47, 2147483640;
	neg.s32 	%r98, %r95;
	add.s64 	%rd30, %rd19, %rd1;
	add.s64 	%rd48, %rd30, 16;
	mov.f32 	%f362, 0f00000000;
$L__BB1_18:
	.pragma "nounroll";
	ld.global.f32 	%f88, [%rd48+-16];
	sub.f32 	%f89, %f88, %f354;
	fma.rn.f32 	%f90, %f89, 0f3BBB989D, 0f3F000000;
	cvt.sat.f32.f32 	%f91, %f90;
	mov.f32 	%f92, 0f4B400001;
	mov.f32 	%f93, 0f437C0000;
	fma.rm.f32 	%f94, %f91, %f93, %f92;
	add.f32 	%f95, %f94, 0fCB40007F;
	neg.f32 	%f96, %f95;
	fma.rn.f32 	%f97, %f89, 0f3FB8AA3B, %f96;
	fma.rn.f32 	%f98, %f89, 0f32A57060, %f97;
	mov.b32 	%r57, %f94;
	shl.b32 	%r58, %r57, 23;
	mov.b32 	%f99, %r58;
	ex2.approx.ftz.f32 	%f100, %f98;
	mul.f32 	%f101, %f100, %f99;
	st.global.f32 	[%rd48+-16], %f101;
	add.f32 	%f102, %f362, %f101;
	ld.global.f32 	%f103, [%rd48+-12];
	sub.f32 	%f104, %f103, %f354;
	fma.rn.f32 	%f105, %f104, 0f3BBB989D, 0f3F000000;
	cvt.sat.f32.f32 	%f106, %f105;
	fma.rm.f32 	%f107, %f106, %f93, %f92;
	add.f32 	%f108, %f107, 0fCB40007F;
	neg.f32 	%f109, %f108;
	fma.rn.f32 	%f110, %f104, 0f3FB8AA3B, %f109;
	fma.rn.f32 	%f111, %f104, 0f32A57060, %f110;
	mov.b32 	%r59, %f107;
	shl.b32 	%r60, %r59, 23;
	mov.b32 	%f112, %r60;
	ex2.approx.ftz.f32 	%f113, %f111;
	mul.f32 	%f114, %f113, %f112;
	st.global.f32 	[%rd48+-12], %f114;
	add.f32 	%f115, %f102, %f114;
	ld.global.f32 	%f116, [%rd48+-8];
	sub.f32 	%f117, %f116, %f354;
	fma.rn.f32 	%f118, %f117, 0f3BBB989D, 0f3F000000;
	cvt.sat.f32.f32 	%f119, %f118;
	fma.rm.f32 	%f120, %f119, %f93, %f92;
	add.f32 	%f121, %f120, 0fCB40007F;
	neg.f32 	%f122, %f121;
	fma.rn.f32 	%f123, %f117, 0f3FB8AA3B, %f122;
	fma.rn.f32 	%f124, %f117, 0f32A57060, %f123;
	mov.b32 	%r61, %f120;
	shl.b32 	%r62, %r61, 23;
	mov.b32 	%f125, %r62;
	ex2.approx.ftz.f32 	%f126, %f124;
	mul.f32 	%f127, %f126, %f125;
	st.global.f32 	[%rd48+-8], %f127;
	add.f32 	%f128, %f115, %f127;
	ld.global.f32 	%f129, [%rd48+-4];
	sub.f32 	%f130, %f129, %f354;
	fma.rn.f32 	%f131, %f130, 0f3BBB989D, 0f3F000000;
	cvt.sat.f32.f32 	%f132, %f131;
	fma.rm.f32 	%f133, %f132, %f93, %f92;
	add.f32 	%f134, %f133, 0fCB40007F;
	neg.f32 	%f135, %f134;
	fma.rn.f32 	%f136, %f130, 0f3FB8AA3B, %f135;
	fma.rn.f32 	%f137, %f130, 0f32A57060, %f136;
	mov.b32 	%r63, %f133;
	shl.b32 	%r64, %r63, 23;
	mov.b32 	%f138, %r64;
	ex2.approx.ftz.f32 	%f139, %f137;
	mul.f32 	%f140, %f139, %f138;
	st.global.f32 	[%rd48+-4], %f140;
	add.f32 	%f141, %f128, %f140;
	ld.global.f32 	%f142, [%rd48];
	sub.f32 	%f143, %f142, %f354;
	fma.rn.f32 	%f144, %f143, 0f3BBB989D, 0f3F000000;
	cvt.sat.f32.f32 	%f145, %f144;
	fma.rm.f32 	%f146, %f145, %f93, %f92;
	add.f32 	%f147, %f146, 0fCB40007F;
	neg.f32 	%f148, %f147;
	fma.rn.f32 	%f149, %f143, 0f3FB8AA3B, %f148;
	fma.rn.f32 	%f150, %f143, 0f32A57060, %f149;
	mov.b32 	%r65, %f146;
	shl.b32 	%r66, %r65, 23;
	mov.b32 	%f151, %r66;
	ex2.approx.ftz.f32 	%f152, %f150;
	mul.f32 	%f153, %f152, %f151;
	st.global.f32 	[%rd48], %f153;
	add.f32 	%f154, %f141, %f153;
	ld.global.f32 	%f155, [%rd48+4];
	sub.f32 	%f156, %f155, %f354;
	fma.rn.f32 	%f157, %f156, 0f3BBB989D, 0f3F000000;
	cvt.sat.f32.f32 	%f158, %f157;
	fma.rm.f32 	%f159, %f158, %f93, %f92;
	add.f32 	%f160, %f159, 0fCB40007F;
	neg.f32 	%f161, %f160;
	fma.rn.f32 	%f162, %f156, 0f3FB8AA3B, %f161;
	fma.rn.f32 	%f163, %f156, 0f32A57060, %f162;
	mov.b32 	%r67, %f159;
	shl.b32 	%r68, %r67, 23;
	mov.b32 	%f164, %r68;
	ex2.approx.ftz.f32 	%f165, %f163;
	mul.f32 	%f166, %f165, %f164;
	st.global.f32 	[%rd48+4], %f166;
	add.f32 	%f167, %f154, %f166;
	ld.global.f32 	%f168, [%rd48+8];
	sub.f32 	%f169, %f168, %f354;
	fma.rn.f32 	%f170, %f169, 0f3BBB989D, 0f3F000000;
	cvt.sat.f32.f32 	%f171, %f170;
	fma.rm.f32 	%f172, %f171, %f93, %f92;
	add.f32 	%f173, %f172, 0fCB40007F;
	neg.f32 	%f174, %f173;
	fma.rn.f32 	%f175, %f169, 0f3FB8AA3B, %f174;
	fma.rn.f32 	%f176, %f169, 0f32A57060, %f175;
	mov.b32 	%r69, %f172;
	shl.b32 	%r70, %r69, 23;
	mov.b32 	%f177, %r70;
	ex2.approx.ftz.f32 	%f178, %f176;
	mul.f32 	%f179, %f178, %f177;
	st.global.f32 	[%rd48+8], %f179;
	add.f32 	%f180, %f167, %f179;
	ld.global.f32 	%f181, [%rd48+12];
	sub.f32 	%f182, %f181, %f354;
	fma.rn.f32 	%f183, %f182, 0f3BBB989D, 0f3F000000;
	cvt.sat.f32.f32 	%f184, %f183;
	fma.rm.f32 	%f185, %f184, %f93, %f92;
	add.f32 	%f186, %f185, 0fCB40007F;
	neg.f32 	%f187, %f186;
	fma.rn.f32 	%f188, %f182, 0f3FB8AA3B, %f187;
	fma.rn.f32 	%f189, %f182, 0f32A57060, %f188;
	mov.b32 	%r71, %f185;
	shl.b32 	%r72, %r71, 23;
	mov.b32 	%f190, %r72;
	ex2.approx.ftz.f32 	%f191, %f189;
	mul.f32 	%f192, %f191, %f190;
	st.global.f32 	[%rd48+12], %f192;
	add.f32 	%f362, %f180, %f192;
	add.s32 	%r98, %r98, 8;
	add.s64 	%rd48, %rd48, 32;
	setp.eq.s32 	%p13, %r98, 0;
	@%p13 bra 	$L__BB1_19;
	bra.uni 	$L__BB1_18;
$L__BB1_19:
	setp.eq.s32 	%p14, %r17, 0;
	@%p14 bra 	$L__BB1_27;
	and.b32  	%r25, %r47, 3;
	setp.lt.u32 	%p15, %r17, 4;
	@%p15 bra 	$L__BB1_22;
	mul.wide.u32 	%rd31, %r95, 4;
	add.s64 	%rd32, %rd2, %rd31;
	ld.global.f32 	%f194, [%rd32];
	sub.f32 	%f195, %f194, %f354;
	fma.rn.f32 	%f196, %f195, 0f3BBB989D, 0f3F000000;
	cvt.sat.f32.f32 	%f197, %f196;
	mov.f32 	%f198, 0f4B400001;
	mov.f32 	%f199, 0f437C0000;
	fma.rm.f32 	%f200, %f197, %f199, %f198;
	add.f32 	%f201, %f200, 0fCB40007F;
	neg.f32 	%f202, %f201;
	fma.rn.f32 	%f203, %f195, 0f3FB8AA3B, %f202;
	fma.rn.f32 	%f204, %f195, 0f32A57060, %f203;
	mov.b32 	%r73, %f200;
	shl.b32 	%r74, %r73, 23;
	mov.b32 	%f205, %r74;
	ex2.approx.ftz.f32 	%f206, %f204;
	mul.f32 	%f207, %f206, %f205;
	st.global.f32 	[%rd32], %f207;
	add.f32 	%f208, %f362, %f207;
	ld.global.f32 	%f209, [%rd32+4];
	sub.f32 	%f210, %f209, %f354;
	fma.rn.f32 	%f211, %f210, 0f3BBB989D, 0f3F000000;
	cvt.sat.f32.f32 	%f212, %f211;
	fma.rm.f32 	%f213, %f212, %f199, %f198;
	add.f32 	%f214, %f213, 0fCB40007F;
	neg.f32 	%f215, %f214;
	fma.rn.f32 	%f216, %f210, 0f3FB8AA3B, %f215;
	fma.rn.f32 	%f217, %f210, 0f32A57060, %f216;
	mov.b32 	%r75, %f213;
	shl.b32 	%r76, %r75, 23;
	mov.b32 	%f218, %r76;
	ex2.approx.ftz.f32 	%f219, %f217;
	mul.f32 	%f220, %f219, %f218;
	st.global.f32 	[%rd32+4], %f220;
	add.f32 	%f221, %f208, %f220;
	ld.global.f32 	%f222, [%rd32+8];
	sub.f32 	%f223, %f222, %f354;
	fma.rn.f32 	%f224, %f223, 0f3BBB989D, 0f3F000000;
	cvt.sat.f32.f32 	%f225, %f224;
	fma.rm.f32 	%f226, %f225, %f199, %f198;
	add.f32 	%f227, %f226, 0fCB40007F;
	neg.f32 	%f228, %f227;
	fma.rn.f32 	%f229, %f223, 0f3FB8AA3B, %f228;
	fma.rn.f32 	%f230, %f223, 0f32A57060, %f229;
	mov.b32 	%r77, %f226;
	shl.b32 	%r78, %r77, 23;
	mov.b32 	%f231, %r78;
	ex2.approx.ftz.f32 	%f232, %f230;
	mul.f32 	%f233, %f232, %f231;
	st.global.f32 	[%rd32+8], %f233;
	add.f32 	%f234, %f221, %f233;
	ld.global.f32 	%f235, [%rd32+12];
	sub.f32 	%f236, %f235, %f354;
	fma.rn.f32 	%f237, %f236, 0f3BBB989D, 0f3F000000;
	cvt.sat.f32.f32 	%f238, %f237;
	fma.rm.f32 	%f239, %f238, %f199, %f198;
	add.f32 	%f240, %f239, 0fCB40007F;
	neg.f32 	%f241, %f240;
	fma.rn.f32 	%f242, %f236, 0f3FB8AA3B, %f241;
	fma.rn.f32 	%f243, %f236, 0f32A57060, %f242;
	mov.b32 	%r79, %f239;
	shl.b32 	%r80, %r79, 23;
	mov.b32 	%f244, %r80;
	ex2.approx.ftz.f32 	%f245, %f243;
	mul.f32 	%f246, %f245, %f244;
	st.global.f32 	[%rd32+12], %f246;
	add.f32 	%f362, %f234, %f246;
	add.s32 	%r95, %r95, 4;
$L__BB1_22:
	setp.eq.s32 	%p16, %r25, 0;
	@%p16 bra 	$L__BB1_27;
	setp.eq.s32 	%p17, %r25, 1;
	@%p17 bra 	$L__BB1_25;
	mul.wide.u32 	%rd33, %r95, 4;
	add.s64 	%rd34, %rd2, %rd33;
	ld.global.f32 	%f248, [%rd34];
	sub.f32 	%f249, %f248, %f354;
	fma.rn.f32 	%f250, %f249, 0f3BBB989D, 0f3F000000;
	cvt.sat.f32.f32 	%f251, %f250;
	mov.f32 	%f252, 0f4B400001;
	mov.f32 	%f253, 0f437C0000;
	fma.rm.f32 	%f254, %f251, %f253, %f252;
	add.f32 	%f255, %f254, 0fCB40007F;
	neg.f32 	%f256, %f255;
	fma.rn.f32 	%f257, %f249, 0f3FB8AA3B, %f256;
	fma.rn.f32 	%f258, %f249, 0f32A57060, %f257;
	mov.b32 	%r81, %f254;
	shl.b32 	%r82, %r81, 23;
	mov.b32 	%f259, %r82;
	ex2.approx.ftz.f32 	%f260, %f258;
	mul.f32 	%f261, %f260, %f259;
	st.global.f32 	[%rd34], %f261;
	add.f32 	%f262, %f362, %f261;
	ld.global.f32 	%f263, [%rd34+4];
	sub.f32 	%f264, %f263, %f354;
	fma.rn.f32 	%f265, %f264, 0f3BBB989D, 0f3F000000;
	cvt.sat.f32.f32 	%f266, %f265;
	fma.rm.f32 	%f267, %f266, %f253, %f252;
	add.f32 	%f268, %f267, 0fCB40007F;
	neg.f32 	%f269, %f268;
	fma.rn.f32 	%f270, %f264, 0f3FB8AA3B, %f269;
	fma.rn.f32 	%f271, %f264, 0f32A57060, %f270;
	mov.b32 	%r83, %f267;
	shl.b32 	%r84, %r83, 23;
	mov.b32 	%f272, %r84;
	ex2.approx.ftz.f32 	%f273, %f271;
	mul.f32 	%f274, %f273, %f272;
	st.global.f32 	[%rd34+4], %f274;
	add.f32 	%f362, %f262, %f274;
	add.s32 	%r95, %r95, 2;
$L__BB1_25:
	and.b32  	%r85, %r47, 1;
	setp.eq.b32 	%p18, %r85, 1;
	not.pred 	%p19, %p18;
	@%p19 bra 	$L__BB1_27;
	mul.wide.u32 	%rd35, %r95, 4;
	add.s64 	%rd36, %rd2, %rd35;
	ld.global.f32 	%f275, [%rd36];
	sub.f32 	%f276, %f275, %f354;
	fma.rn.f32 	%f277, %f276, 0f3BBB989D, 0f3F000000;
	cvt.sat.f32.f32 	%f278, %f277;
	mov.f32 	%f279, 0f4B400001;
	mov.f32 	%f280, 0f437C0000;
	fma.rm.f32 	%f281, %f278, %f280, %f279;
	add.f32 	%f282, %f281, 0fCB40007F;
	neg.f32 	%f283, %f282;
	fma.rn.f32 	%f284, %f276, 0f3FB8AA3B, %f283;
	fma.rn.f32 	%f285, %f276, 0f32A57060, %f284;
	mov.b32 	%r86, %f281;
	shl.b32 	%r87, %r86, 23;
	mov.b32 	%f286, %r87;
	ex2.approx.ftz.f32 	%f287, %f285;
	mul.f32 	%f288, %f287, %f286;
	st.global.f32 	[%rd36], %f288;
	add.f32 	%f362, %f362, %f288;
$L__BB1_27:
	setp.lt.s32 	%p20, %r47, 1;
	@%p20 bra 	$L__BB1_40;
	and.b32  	%r30, %r47, 15;
	setp.lt.u32 	%p21, %r47, 16;
	mov.b32 	%r100, 0;
	@%p21 bra 	$L__BB1_31;
	and.b32  	%r100, %r47, 2147483632;
	neg.s32 	%r99, %r100;
	add.s64 	%rd38, %rd19, %rd1;
	add.s64 	%rd49, %rd38, 32;
$L__BB1_30:
	.pragma "nounroll";
	ld.global.f32 	%f289, [%rd49+-32];
	div.rn.f32 	%f290, %f289, %f362;
	st.global.f32 	[%rd49+-32], %f290;
	ld.global.f32 	%f291, [%rd49+-28];
	div.rn.f32 	%f292, %f291, %f362;
	st.global.f32 	[%rd49+-28], %f292;
	ld.global.f32 	%f293, [%rd49+-24];
	div.rn.f32 	%f294, %f293, %f362;
	st.global.f32 	[%rd49+-24], %f294;
	ld.global.f32 	%f295, [%rd49+-20];
	div.rn.f32 	%f296, %f295, %f362;
	st.global.f32 	[%rd49+-20], %f296;
	ld.global.f32 	%f297, [%rd49+-16];
	div.rn.f32 	%f298, %f297, %f362;
	st.global.f32 	[%rd49+-16], %f298;
	ld.global.f32 	%f299, [%rd49+-12];
	div.rn.f32 	%f300, %f299, %f362;
	st.global.f32 	[%rd49+-12], %f300;
	ld.global.f32 	%f301, [%rd49+-8];
	div.rn.f32 	%f302, %f301, %f362;
	st.global.f32 	[%rd49+-8], %f302;
	ld.global.f32 	%f303, [%rd49+-4];
	div.rn.f32 	%f304, %f303, %f362;
	st.global.f32 	[%rd49+-4], %f304;
	ld.global.f32 	%f305, [%rd49];
	div.rn.f32 	%f306, %f305, %f362;
	st.global.f32 	[%rd49], %f306;
	ld.global.f32 	%f307, [%rd49+4];
	div.rn.f32 	%f308, %f307, %f362;
	st.global.f32 	[%rd49+4], %f308;
	ld.global.f32 	%f309, [%rd49+8];
	div.rn.f32 	%f310, %f309, %f362;
	st.global.f32 	[%rd49+8], %f310;
	ld.global.f32 	%f311, [%rd49+12];
	div.rn.f32 	%f312, %f311, %f362;
	st.global.f32 	[%rd49+12], %f312;
	ld.global.f32 	%f313, [%rd49+16];
	div.rn.f32 	%f314, %f313, %f362;
	st.global.f32 	[%rd49+16], %f314;
	ld.global.f32 	%f315, [%rd49+20];
	div.rn.f32 	%f316, %f315, %f362;
	st.global.f32 	[%rd49+20], %f316;
	ld.global.f32 	%f317, [%rd49+24];
	div.rn.f32 	%f318, %f317, %f362;
	st.global.f32 	[%rd49+24], %f318;
	ld.global.f32 	%f319, [%rd49+28];
	div.rn.f32 	%f320, %f319, %f362;
	st.global.f32 	[%rd49+28], %f320;
	add.s32 	%r99, %r99, 16;
	add.s64 	%rd49, %rd49, 64;
	setp.ne.s32 	%p22, %r99, 0;
	@%p22 bra 	$L__BB1_30;
$L__BB1_31:
	setp.eq.s32 	%p23, %r30, 0;
	@%p23 bra 	$L__BB1_40;
	and.b32  	%r38, %r47, 7;
	setp.lt.u32 	%p24, %r30, 8;
	@%p24 bra 	$L__BB1_34;
	mul.wide.u32 	%rd39, %r100, 4;
	add.s64 	%rd40, %rd2, %rd39;
	ld.global.f32 	%f321, [%rd40];
	div.rn.f32 	%f322, %f321, %f362;
	st.global.f32 	[%rd40], %f322;
	ld.global.f32 	%f323, [%rd40+4];
	div.rn.f32 	%f324, %f323, %f362;
	st.global.f32 	[%rd40+4], %f324;
	ld.global.f32 	%f325, [%rd40+8];
	div.rn.f32 	%f326, %f325, %f362;
	st.global.f32 	[%rd40+8], %f326;
	ld.global.f32 	%f327, [%rd40+12];
	div.rn.f32 	%f328, %f327, %f362;
	st.global.f32 	[%rd40+12], %f328;
	ld.global.f32 	%f329, [%rd40+16];
	div.rn.f32 	%f330, %f329, %f362;
	st.global.f32 	[%rd40+16], %f330;
	ld.global.f32 	%f331, [%rd40+20];
	div.rn.f32 	%f332, %f331, %f362;
	st.global.f32 	[%rd40+20], %f332;
	ld.global.f32 	%f333, [%rd40+24];
	div.rn.f32 	%f334, %f333, %f362;
	st.global.f32 	[%rd40+24], %f334;
	ld.global.f32 	%f335, [%rd40+28];
	div.rn.f32 	%f336, %f335, %f362;
	st.global.f32 	[%rd40+28], %f336;
	add.s32 	%r100, %r100, 8;
$L__BB1_34:
	setp.eq.s32 	%p25, %r38, 0;
	@%p25 bra 	$L__BB1_40;
	and.b32  	%r41, %r47, 3;
	setp.lt.u32 	%p26, %r38, 4;
	@%p26 bra 	$L__BB1_37;
	mul.wide.u32 	%rd41, %r100, 4;
	add.s64 	%rd42, %rd2, %rd41;
	ld.global.f32 	%f337, [%rd42];
	div.rn.f32 	%f338, %f337, %f362;
	st.global.f32 	[%rd42], %f338;
	ld.global.f32 	%f339, [%rd42+4];
	div.rn.f32 	%f340, %f339, %f362;
	st.global.f32 	[%rd42+4], %f340;
	ld.global.f32 	%f341, [%rd42+8];
	div.rn.f32 	%f342, %f341, %f362;
	st.global.f32 	[%rd42+8], %f342;
	ld.global.f32 	%f343, [%rd42+12];
	div.rn.f32 	%f344, %f343, %f362;
	st.global.f32 	[%rd42+12], %f344;
	add.s32 	%r100, %r100, 4;
$L__BB1_37:
	setp.eq.s32 	%p27, %r41, 0;
	@%p27 bra 	$L__BB1_40;
	mul.wide.u32 	%rd44, %r100, 4;
	add.s64 	%rd45, %rd19, %rd44;
	add.s64 	%rd50, %rd1, %rd45;
	neg.s32 	%r103, %r41;
$L__BB1_39:
	.pragma "nounroll";
	ld.global.f32 	%f345, [%rd50];
	div.rn.f32 	%f346, %f345, %f362;
	st.global.f32 	[%rd50], %f346;
	add.s64 	%rd50, %rd50, 4;
	add.s32 	%r103, %r103, 1;
	setp.ne.s32 	%p28, %r103, 0;
	@%p28 bra 	$L__BB1_39;
$L__BB1_40:
	ret;

}
	// .globl	_Z19encode_board_kernelPKiPfiiS0_
.visible .entry _Z19encode_board_kernelPKiPfiiS0_(
	.param .u64 .ptr .align 1 _Z19encode_board_kernelPKiPfiiS0__param_0,
	.param .u64 .ptr .align 1 _Z19encode_board_kernelPKiPfiiS0__param_1,
	.param .u32 _Z19encode_board_kernelPKiPfiiS0__param_2,
	.param .u32 _Z19encode_board_kernelPKiPfiiS0__param_3,
	.param .u64 .ptr .align 1 _Z19encode_board_kernelPKiPfiiS0__param_4
)
{
	.reg .pred 	%p<9>;
	.reg .b32 	%r<16>;
	.reg .b32 	%f<5>;
	.reg .b64 	%rd<19>;

	ld.param.u64 	%rd2, [_Z19encode_board_kernelPKiPfiiS0__param_0];
	ld.param.u64 	%rd4, [_Z19encode_board_kernelPKiPfiiS0__param_1];
	ld.param.u32 	%r7, [_Z19encode_board_kernelPKiPfiiS0__param_2];
	ld.param.u32 	%r6, [_Z19encode_board_kernelPKiPfiiS0__param_3];
	ld.param.u64 	%rd3, [_Z19encode_board_kernelPKiPfiiS0__param_4];
	cvta.to.global.u64 	%rd1, %rd4;
	mov.u32 	%r8, %ctaid.x;
	mov.u32 	%r9, %ntid.x;
	mov.u32 	%r10, %tid.x;
	mad.lo.s32 	%r1, %r8, %r9, %r10;
	shl.b32 	%r2, %r6, 1;
	div.s32 	%r3, %r1, %r2;
	setp.ge.s32 	%p1, %r3, %r7;
	@%p1 bra 	$L__BB2_8;
	rem.s32 	%r11, %r1, %r2;
	cvta.to.global.u64 	%rd5, %rd2;
	cvta.to.global.u64 	%rd6, %rd3;
	div.s32 	%r4, %r11, %r6;
	mul.lo.s32 	%r12, %r4, %r6;
	sub.s32 	%r13, %r11, %r12;
	mad.lo.s32 	%r14, %r3, %r6, %r13;
	mul.wide.s32 	%rd7, %r14, 4;
	add.s64 	%rd8, %rd5, %rd7;
	ld.global.u32 	%r5, [%rd8];
	mul.wide.s32 	%rd9, %r3, 4;
	add.s64 	%rd10, %rd6, %rd9;
	ld.global.u32 	%r15, [%rd10];
	setp.ne.s32 	%p2, %r15, 1;
	@%p2 bra 	$L__BB2_5;
	setp.ne.s32 	%p6, %r4, 0;
	@%p6 bra 	$L__BB2_4;
	setp.eq.s32 	%p8, %r5, 1;
	selp.f32 	%f4, 0f3F800000, 0f00000000, %p8;
	mul.wide.s32 	%rd17, %r1, 4;
	add.s64 	%rd18, %rd1, %rd17;
	st.global.f32 	[%rd18], %f4;
	bra.uni 	$L__BB2_8;
$L__BB2_4:
	setp.eq.s32 	%p7, %r5, 2;
	selp.f32 	%f3, 0f3F800000, 0f00000000, %p7;
	mul.wide.s32 	%rd15, %r1, 4;
	add.s64 	%rd16, %rd1, %rd15;
	st.global.f32 	[%rd16], %f3;
	bra.uni 	$L__BB2_8;
$L__BB2_5:
	setp.ne.s32 	%p3, %r4, 0;
	@%p3 bra 	$L__BB2_7;
	setp.eq.s32 	%p5, %r5, 2;
	selp.f32 	%f2, 0f3F800000, 0f00000000, %p5;
	mul.wide.s32 	%rd13, %r1, 4;
	add.s64 	%rd14, %rd1, %rd13;
	st.global.f32 	[%rd14], %f2;
	bra.uni 	$L__BB2_8;
$L__BB2_7:
	setp.eq.s32 	%p4, %r5, 1;
	selp.f32 	%f1, 0f3F800000, 0f00000000, %p4;
	mul.wide.s32 	%rd11, %r1, 4;
	add.s64 	%rd12, %rd1, %rd11;
	st.global.f32 	[%rd12], %f1;
$L__BB2_8:
	ret;

}


// ===== COMPILED SASS (sm_100) =====

	.target	sm_100

	.elftype	@"ET_EXEC"


//--------------------- .note.nv.tkinfo           --------------------------
	.section	.note.nv.tkinfo,"",@"SHT_NOTE"
	.sectionflags	@"SHF_NOTE_NV_TKINFO"
	.tkinfo
        /*0018*/ 	.word	0x00000002
        /*0030*/ 	.string	""
        /*0030*/ 	.string	"ptxas"
        /*0030*/ 	.string	"Cuda compilation tools, release 13.0, V13.0.88"
        /*0030*/ 	.string	"Build cuda_13.0.r13.0/compiler.36424714_0"
        /*0030*/ 	.string	"-arch sm_100 -m 64 "



//--------------------- .note.nv.cuinfo           --------------------------
	.section	.note.nv.cuinfo,"",@"SHT_NOTE"
	.sectionflags	@"SHF_NOTE_NV_CUINFO"
        /*0018*/ 	.short	0x0002
        /*001a*/ 	.short	0x0064
        /*001c*/ 	.short	0x0082
	.zero		2


//--------------------- .nv.info                  --------------------------
	.section	.nv.info,"",@"SHT_CUDA_INFO"
	.align	4


	//----- nvinfo : EIATTR_REGCOUNT
	.align		4
        /*0000*/ 	.byte	0x04, 0x2f
        /*0002*/ 	.short	(.L_1 - .L_0)
	.align		4
.L_0:
        /*0004*/ 	.word	index@(_Z11relu_kernelPfi)
        /*0008*/ 	.word	0x00000008


	//----- nvinfo : EIATTR_FRAME_SIZE
	.align		4
.L_1:
        /*000c*/ 	.byte	0x04, 0x11
        /*000e*/ 	.short	(.L_3 - .L_2)
	.align		4
.L_2:
        /*0010*/ 	.word	index@(_Z11relu_kernelPfi)
        /*0014*/ 	.word	0x00000000


	//----- nvinfo : EIATTR_REGCOUNT
	.align		4
.L_3:
        /*0018*/ 	.byte	0x04, 0x2f
        /*001a*/ 	.short	(.L_5 - .L_4)
	.align		4
.L_4:
        /*001c*/ 	.word	index@(_Z14softmax_kernelPfii)
        /*0020*/ 	.word	0x00000020


	//----- nvinfo : EIATTR_FRAME_SIZE
	.align		4
.L_5:
        /*0024*/ 	.byte	0x04, 0x11
        /*0026*/ 	.short	(.L_7 - .L_6)
	.align		4
.L_6:
        /*0028*/ 	.word	index@($__internal_0_$__cuda_sm3x_div_rn_noftz_f32_slowpath)
        /*002c*/ 	.word	0x00000000


	//----- nvinfo : EIATTR_FRAME_SIZE
	.align		4
.L_7:
        /*0030*/ 	.byte	0x04, 0x11
        /*0032*/ 	.short	(.L_9 - .L_8)
	.align		4
.L_8:
        /*0034*/ 	.word	index@(_Z14softmax_kernelPfii)
        /*0038*/ 	.word	0x00000000


	//----- nvinfo : EIATTR_REGCOUNT
	.align		4
.L_9:
        /*003c*/ 	.byte	0x04, 0x2f
        /*003e*/ 	.short	(.L_11 - .L_10)
	.align		4
.L_10:
        /*0040*/ 	.word	index@(_Z19encode_board_kernelPKiPfiiS0_)
        /*0044*/ 	.word	0x00000010


	//----- nvinfo : EIATTR_FRAME_SIZE
	.align		4
.L_11:
        /*0048*/ 	.byte	0x04, 0x11
        /*004a*/ 	.short	(.L_13 - .L_12)
	.align		4
.L_12:
        /*004c*/ 	.word	index@(_Z19encode_board_kernelPKiPfiiS0_)
        /*0050*/ 	.word	0x00000000


	//----- nvinfo : EIATTR_MIN_STACK_SIZE
	.align		4
.L_13:
        /*0054*/ 	.byte	0x04, 0x12
        /*0056*/ 	.short	(.L_15 - .L_14)
	.align		4
.L_14:
        /*0058*/ 	.word	index@(_Z19encode_board_kernelPKiPfiiS0_)
        /*005c*/ 	.word	0x00000000


	//----- nvinfo : EIATTR_MIN_STACK_SIZE
	.align		4
.L_15:
        /*0060*/ 	.byte	0x04, 0x12
        /*0062*/ 	.short	(.L_17 - .L_16)
	.align		4
.L_16:
        /*0064*/ 	.word	index@(_Z14softmax_kernelPfii)
        /*0068*/ 	.word	0x00000000


	//----- nvinfo : EIATTR_MIN_STACK_SIZE
	.align		4
.L_17:
        /*006c*/ 	.byte	0x04, 0x12
        /*006e*/ 	.short	(.L_19 - .L_18)
	.align		4
.L_18:
        /*0070*/ 	.word	index@(_Z11relu_kernelPfi)
        /*0074*/ 	.word	0x00000000
.L_19:


//--------------------- .nv.compat                --------------------------
	.section	.nv.compat,"",@"SHT_CUDA_COMPAT_INFO"
	.align	4
        /*0000*/ 	.byte	0x02, 0x09, 0x00, 0x00, 0x02, 0x02, 0x01, 0x00, 0x02, 0x05, 0x05, 0x00, 0x03, 0x07, 0x01, 0x01
        /*0010*/ 	.byte	0x02, 0x03, 0x00, 0x00, 0x02, 0x06, 0x01, 0x00, 0x04, 0x0b, 0x08, 0x00, 0x01, 0x00, 0x00, 0x00
        /*0020*/ 	.byte	0x00, 0x00, 0x00, 0x00


//--------------------- .nv.info._Z19encode_board_kernelPKiPfiiS0_ --------------------------
	.section	.nv.info._Z19encode_board_kernelPKiPfiiS0_,"",@"SHT_CUDA_INFO"
	.sectionflags	@""
	.align	4


	//----- nvinfo : EIATTR_CUDA_API_VERSION
	.align		4
        /*0000*/ 	.byte	0x04, 0x37
        /*0002*/ 	.short	(.L_21 - .L_20)
.L_20:
        /*0004*/ 	.word	0x00000082


	//----- nvinfo : EIATTR_KPARAM_INFO
	.align		4
.L_21:
        /*0008*/ 	.byte	0x04, 0x17
        /*000a*/ 	.short	(.L_23 - .L_22)
.L_22:
        /*000c*/ 	.word	0x00000000
        /*0010*/ 	.short	0x0004
        /*0012*/ 	.short	0x0018
        /*0014*/ 	.byte	0x00, 0xf5, 0x21, 0x00


	//----- nvinfo : EIATTR_KPARAM_INFO
	.align		4
.L_23:
        /*0018*/ 	.byte	0x04, 0x17
        /*001a*/ 	.short	(.L_25 - .L_24)
.L_24:
        /*001c*/ 	.word	0x00000000
        /*0020*/ 	.short	0x0003
        /*0022*/ 	.short	0x0014
        /*0024*/ 	.byte	0x00, 0xf0, 0x11, 0x00


	//----- nvinfo : EIATTR_KPARAM_INFO
	.align		4
.L_25:
        /*0028*/ 	.byte	0x04, 0x17
        /*002a*/ 	.short	(.L_27 - .L_26)
.L_26:
        /*002c*/ 	.word	0x00000000
        /*0030*/ 	.short	0x0002
        /*0032*/ 	.short	0x0010
        /*0034*/ 	.byte	0x00, 0xf0, 0x11, 0x00


	//----- nvinfo : EIATTR_KPARAM_INFO
	.align		4
.L_27:
        /*0038*/ 	.byte	0x04, 0x17
        /*003a*/ 	.short	(.L_29 - .L_28)
.L_28:
        /*003c*/ 	.word	0x00000000
        /*0040*/ 	.short	0x0001
        /*0042*/ 	.short	0x0008
        /*0044*/ 	.byte	0x00, 0xf5, 0x21, 0x00


	//----- nvinfo : EIATTR_KPARAM_INFO
	.align		4
.L_29:
        /*0048*/ 	.byte	0x04, 0x17
        /*004a*/ 	.short	(.L_31 - .L_30)
.L_30:
        /*004c*/ 	.word	0x00000000
        /*0050*/ 	.short	0x0000
        /*0052*/ 	.short	0x0000
        /*0054*/ 	.byte	0x00, 0xf5, 0x21, 0x00


	//----- nvinfo : EIATTR_SPARSE_MMA_MASK
	.align		4
.L_31:
        /*0058*/ 	.byte	0x03, 0x50
        /*005a*/ 	.short	0x0000


	//----- nvinfo : EIATTR_MAXREG_COUNT
	.align		4
        /*005c*/ 	.byte	0x03, 0x1b
        /*005e*/ 	.short	0x00ff


	//----- nvinfo : EIATTR_MERCURY_ISA_VERSION
	.align		4
        /*0060*/ 	.byte	0x03, 0x5f
        /*0062*/ 	.short	0x0101


	//----- nvinfo : EIATTR_VRC_CTA_INIT_COUNT
	.align		4
        /*0064*/ 	.byte	0x02, 0x4a
	.zero		1
	.zero		1


	//----- nvinfo : EIATTR_EXIT_INSTR_OFFSETS
	.align		4
        /*0068*/ 	.byte	0x04, 0x1c
        /*006a*/ 	.short	(.L_33 - .L_32)


	//   ....[0]....
.L_32:
        /*006c*/ 	.word	0x00000230


	//   ....[1]....
        /*0070*/ 	.word	0x00000550


	//   ....[2]....
        /*0074*/ 	.word	0x000005b0


	//   ....[3]....
        /*0078*/ 	.word	0x00000620


	//   ....[4]....
        /*007c*/ 	.word	0x00000680


	//----- nvinfo : EIATTR_CRS_STACK_SIZE
	.align		4
.L_33:
        /*0080*/ 	.byte	0x04, 0x1e
        /*0082*/ 	.short	(.L_35 - .L_34)
.L_34:
        /*0084*/ 	.word	0x00000000


	//----- nvinfo : EIATTR_CBANK_PARAM_SIZE
	.align		4
.L_35:
        /*0088*/ 	.byte	0x03, 0x19
        /*008a*/ 	.short	0x0020


	//----- nvinfo : EIATTR_PARAM_CBANK
	.align		4
        /*008c*/ 	.byte	0x04, 0x0a
        /*008e*/ 	.short	(.L_37 - .L_36)
	.align		4
.L_36:
        /*0090*/ 	.word	index@(.nv.constant0._Z19encode_board_kernelPKiPfiiS0_)
        /*0094*/ 	.short	0x0380
        /*0096*/ 	.short	0x0020


	//----- nvinfo : EIATTR_SW_WAR
	.align		4
.L_37:
        /*0098*/ 	.byte	0x04, 0x36
        /*009a*/ 	.short	(.L_39 - .L_38)
.L_38:
        /*009c*/ 	.word	0x00000008
.L_39:


//--------------------- .nv.info._Z14softmax_kernelPfii --------------------------
	.section	.nv.info._Z14softmax_kernelPfii,"",@"SHT_CUDA_INFO"
	.sectionflags	@""
	.align	4


	//----- nvinfo : EIATTR_CUDA_API_VERSION
	.align		4
        /*0000*/ 	.byte	0x04, 0x37
        /*0002*/ 	.short	(.L_41 - .L_40)
.L_40:
        /*0004*/ 	.word	0x00000082


	//----- nvinfo : EIATTR_KPARAM_INFO
	.align		4
.L_41:
        /*0008*/ 	.byte	0x04, 0x17
        /*000a*/ 	.short	(.L_43 - .L_42)
.L_42:
        /*000c*/ 	.word	0x00000000
        /*0010*/ 	.short	0x0002
        /*0012*/ 	.short	0x000c
        /*0014*/ 	.byte	0x00, 0xf0, 0x11, 0x00


	//----- nvinfo : EIATTR_KPARAM_INFO
	.align		4
.L_43:
        /*0018*/ 	.byte	0x04, 0x17
        /*001a*/ 	.short	(.L_45 - .L_44)
.L_44:
        /*001c*/ 	.word	0x00000000
        /*0020*/ 	.short	0x0001
        /*0022*/ 	.short	0x0008
        /*0024*/ 	.byte	0x00, 0xf0, 0x11, 0x00


	//----- nvinfo : EIATTR_KPARAM_INFO
	.align		4
.L_45:
        /*0028*/ 	.byte	0x04, 0x17
        /*002a*/ 	.short	(.L_47 - .L_46)
.L_46:
        /*002c*/ 	.word	0x00000000
        /*0030*/ 	.short	0x0000
        /*0032*/ 	.short	0x0000
        /*0034*/ 	.byte	0x00, 0xf5, 0x21, 0x00


	//----- nvinfo : EIATTR_SPARSE_MMA_MASK
	.align		4
.L_47:
        /*0038*/ 	.byte	0x03, 0x50
        /*003a*/ 	.short	0x0000


	//----- nvinfo : EIATTR_MAXREG_COUNT
	.align		4
        /*003c*/ 	.byte	0x03, 0x1b
        /*003e*/ 	.short	0x00ff


	//----- nvinfo : EIATTR_MERCURY_ISA_VERSION
	.align		4
        /*0040*/ 	.byte	0x03, 0x5f
        /*0042*/ 	.short	0x0101


	//----- nvinfo : EIATTR_VRC_CTA_INIT_COUNT
	.align		4
        /*0044*/ 	.byte	0x02, 0x4a
	.zero		1
	.zero		1


	//----- nvinfo : EIATTR_EXIT_INSTR_OFFSETS
	.align		4
        /*0048*/ 	.byte	0x04, 0x1c
        /*004a*/ 	.short	(.L_49 - .L_48)


	//   ....[0]....
.L_48:
        /*004c*/ 	.word	0x00000070


	//   ....[1]....
        /*0050*/ 	.word	0x00001520


	//   ....[2]....
        /*0054*/ 	.word	0x000025a0


	//   ....[3]....
        /*0058*/ 	.word	0x00002de0


	//   ....[4]....
        /*005c*/ 	.word	0x00003260


	//   ....[5]....
        /*0060*/ 	.word	0x00003430


	//----- nvinfo : EIATTR_CRS_STACK_SIZE
	.align		4
.L_49:
        /*0064*/ 	.byte	0x04, 0x1e
        /*0066*/ 	.short	(.L_51 - .L_50)
.L_50:
        /*0068*/ 	.word	0x00000000


	//----- nvinfo : EIATTR_CBANK_PARAM_SIZE
	.align		4
.L_51:
        /*006c*/ 	.byte	0x03, 0x19
        /*006e*/ 	.short	0x0010


	//----- nvinfo : EIATTR_PARAM_CBANK
	.align		4
        /*0070*/ 	.byte	0x04, 0x0a
        /*0072*/ 	.short	(.L_53 - .L_52)
	.align		4
.L_52:
        /*0074*/ 	.word	index@(.nv.constant0._Z14softmax_kernelPfii)
        /*0078*/ 	.short	0x0380
        /*007a*/ 	.short	0x0010


	//----- nvinfo : EIATTR_SW_WAR
	.align		4
.L_53:
        /*007c*/ 	.byte	0x04, 0x36
        /*007e*/ 	.short	(.L_55 - .L_54)
.L_54:
        /*0080*/ 	.word	0x00000008
.L_55:


//--------------------- .nv.info._Z11relu_kernelPfi --------------------------
	.section	.nv.info._Z11relu_kernelPfi,"",@"SHT_CUDA_INFO"
	.sectionflags	@""
	.align	4


	//----- nvinfo : EIATTR_CUDA_API_VERSION
	.align		4
        /*0000*/ 	.byte	0x04, 0x37
        /*0002*/ 	.short	(.L_57 - .L_56)
.L_56:
        /*0004*/ 	.word	0x00000082


	//----- nvinfo : EIATTR_KPARAM_INFO
	.align		4
.L_57:
        /*0008*/ 	.byte	0x04, 0x17
        /*000a*/ 	.short	(.L_59 - .L_58)
.L_58:
        /*000c*/ 	.word	0x00000000
        /*0010*/ 	.short	0x0001
        /*0012*/ 	.short	0x0008
        /*0014*/ 	.byte	0x00, 0xf0, 0x11, 0x00


	//----- nvinfo : EIATTR_KPARAM_INFO
	.align		4
.L_59:
        /*0018*/ 	.byte	0x04, 0x17
        /*001a*/ 	.short	(.L_61 - .L_60)
.L_60:
        /*001c*/ 	.word	0x00000000
        /*0020*/ 	.short	0x0000
        /*0022*/ 	.short	0x0000
        /*0024*/ 	.byte	0x00, 0xf5, 0x21, 0x00


	//----- nvinfo : EIATTR_SPARSE_MMA_MASK
	.align		4
.L_61:
        /*0028*/ 	.byte	0x03, 0x50
        /*002a*/ 	.short	0x0000


	//----- nvinfo : EIATTR_MAXREG_COUNT
	.align		4
        /*002c*/ 	.byte	0x03, 0x1b
        /*002e*/ 	.short	0x00ff


	//----- nvinfo : EIATTR_MERCURY_ISA_VERSION
	.align		4
        /*0030*/ 	.byte	0x03, 0x5f
        /*0032*/ 	.short	0x0101


	//----- nvinfo : EIATTR_VRC_CTA_INIT_COUNT
	.align		4
        /*0034*/ 	.byte	0x02, 0x4a
	.zero		1
	.zero		1


	//----- nvinfo : EIATTR_EXIT_INSTR_OFFSETS
	.align		4
        /*0038*/ 	.byte	0x04, 0x1c
        /*003a*/ 	.short	(.L_63 - .L_62)


	//   ....[0]....
.L_62:
        /*003c*/ 	.word	0x00000070


	//   ....[1]....
        /*0040*/ 	.word	0x000000e0


	//----- nvinfo : EIATTR_CBANK_PARAM_SIZE
	.align		4
.L_63:
        /*0044*/ 	.byte	0x03, 0x19
        /*0046*/ 	.short	0x000c


	//----- nvinfo : EIATTR_PARAM_CBANK
	.align		4
        /*0048*/ 	.byte	0x04, 0x0a
        /*004a*/ 	.short	(.L_65 - .L_64)
	.align		4
.L_64:
        /*004c*/ 	.word	index@(.nv.constant0._Z11relu_kernelPfi)
        /*0050*/ 	.short	0x0380
        /*0052*/ 	.short	0x000c


	//----- nvinfo : EIATTR_SW_WAR
	.align		4
.L_65:
        /*0054*/ 	.byte	0x04, 0x36
        /*0056*/ 	.short	(.L_67 - .L_66)
.L_66:
        /*0058*/ 	.word	0x00000008
.L_67:


//--------------------- .nv.callgraph             --------------------------
	.section	.nv.callgraph,"",@"SHT_CUDA_CALLGRAPH"
	.align	4
	.sectionentsize	8
	.align		4
        /*0000*/ 	.word	0x00000000
	.align		4
        /*0004*/ 	.word	0xffffffff
	.align		4
        /*0008*/ 	.word	0x00000000
	.align		4
        /*000c*/ 	.word	0xfffffffe
	.align		4
        /*0010*/ 	.word	0x00000000
	.align		4
        /*0014*/ 	.word	0xfffffffd
	.align		4
        /*0018*/ 	.word	0x00000000
	.align		4
        /*001c*/ 	.word	0xfffffffc


//--------------------- .text._Z19encode_board_kernelPKiPfiiS0_ --------------------------
	.section	.text._Z19encode_board_kernelPKiPfiiS0_,"ax",@progbits
	.align	128
        .global         _Z19encode_board_kernelPKiPfiiS0_
        .type           _Z19encode_board_kernelPKiPfiiS0_,@function
        .size           _Z19encode_board_kernelPKiPfiiS0_,(.L_x_90 - _Z19encode_board_kernelPKiPfiiS0_)
        .other          _Z19encode_board_kernelPKiPfiiS0_,@"STO_CUDA_ENTRY STV_DEFAULT"
_Z19encode_board_kernelPKiPfiiS0_:
.text._Z19encode_board_kernelPKiPfiiS0_:
[----:B------:R-:W-:Y:S08]  /*0000*/  LDC R1, c[0x0][0x37c] ;  /* 0x0000df00ff017b82 */ /* 0x000ff00000000800 */
[----:B------:R-:W0:Y:S01]  /*0010*/  LDC R2, c[0x0][0x394] ;  /* 0x0000e500ff027b82 */ /* 0x000e220000000800 */
[----:B------:R-:W1:Y:S07]  /*0020*/  S2R R9, SR_TID.X ;  /* 0x0000000000097919 */ /* 0x000e6e0000002100 */
[----:B------:R-:W1:Y:S08]  /*0030*/  S2UR UR4, SR_CTAID.X ;  /* 0x00000000000479c3 */ /* 0x000e700000002500 */
[----:B------:R-:W1:Y:S01]  /*0040*/  LDC R0, c[0x0][0x360] ;  /* 0x0000d800ff007b82 */ /* 0x000e620000000800 */
[----:B0-----:R-:W-:-:S05]  /*0050*/  IMAD.SHL.U32 R3, R2, 0x2, RZ ;  /* 0x0000000202037824 */ /* 0x001fca00078e00ff */
[----:B------:R-:W-:-:S04]  /*0060*/  IABS R4, R3 ;  /* 0x0000000300047213 */ /* 0x000fc80000000000 */
[----:B------:R-:W0:Y:S01]  /*0070*/  I2F.RP R5, R4 ;  /* 0x0000000400057306 */ /* 0x000e220000209400 */
[----:B-1----:R-:W-:Y:S01]  /*0080*/  IMAD R0, R0, UR4, R9 ;  /* 0x0000000400007c24 */ /* 0x002fe2000f8e0209 */
[----:B------:R-:W1:Y:S06]  /*0090*/  LDCU UR4, c[0x0][0x390] ;  /* 0x00007200ff0477ac */ /* 0x000e6c0008000800 */
[----:B0-----:R-:W0:Y:S02]  /*00a0*/  MUFU.RCP R5, R5 ;  /* 0x0000000500057308 */ /* 0x001e240000001000 */
[----:B0-----:R-:W-:Y:S01]  /*00b0*/  VIADD R6, R5, 0xffffffe ;  /* 0x0ffffffe05067836 */ /* 0x001fe20000000000 */
[----:B------:R-:W-:-:S05]  /*00c0*/  IABS R5, R3 ;  /* 0x0000000300057213 */ /* 0x000fca0000000000 */
[----:B------:R0:W2:Y:S02]  /*00d0*/  F2I.FTZ.U32.TRUNC.NTZ R7, R6 ;  /* 0x0000000600077305 */ /* 0x0000a4000021f000 */
[----:B0-----:R-:W-:Y:S02]  /*00e0*/  IMAD.MOV.U32 R6, RZ, RZ, RZ ;  /* 0x000000ffff067224 */ /* 0x001fe400078e00ff */
[----:B--2---:R-:W-:-:S04]  /*00f0*/  IMAD.MOV R8, RZ, RZ, -R7 ;  /* 0x000000ffff087224 */ /* 0x004fc800078e0a07 */
[----:B------:R-:W-:Y:S01]  /*0100*/  IMAD.MOV.U32 R9, RZ, RZ, R8 ;  /* 0x000000ffff097224 */ /* 0x000fe200078e0008 */
[----:B------:R-:W-:-:S03]  /*0110*/  IABS R8, R0 ;  /* 0x0000000000087213 */ /* 0x000fc60000000000 */
[----:B------:R-:W-:-:S04]  /*0120*/  IMAD R9, R9, R4, RZ ;  /* 0x0000000409097224 */ /* 0x000fc800078e02ff */
[----:B------:R-:W-:Y:S01]  /*0130*/  IMAD.HI.U32 R7, R7, R9, R6 ;  /* 0x0000000907077227 */ /* 0x000fe200078e0006 */
[----:B------:R-:W-:Y:S02]  /*0140*/  IADD3 R9, PT, PT, RZ, -R5, RZ ;  /* 0x80000005ff097210 */ /* 0x000fe40007ffe0ff */
[-C--:B------:R-:W-:Y:S02]  /*0150*/  LOP3.LUT R5, R0, R3.reuse, RZ, 0x3c, !PT ;  /* 0x0000000300057212 */ /* 0x080fe400078e3cff */
[----:B------:R-:W-:Y:S01]  /*0160*/  LOP3.LUT R6, RZ, R3, RZ, 0x33, !PT ;  /* 0x00000003ff067212 */ /* 0x000fe200078e33ff */
[----:B------:R-:W-:Y:S01]  /*0170*/  IMAD.HI.U32 R7, R7, R8, RZ ;  /* 0x0000000807077227 */ /* 0x000fe200078e00ff */
[----:B------:R-:W-:-:S03]  /*0180*/  ISETP.GE.AND P0, PT, R5, RZ, PT ;  /* 0x000000ff0500720c */ /* 0x000fc60003f06270 */
[----:B------:R-:W-:-:S05]  /*0190*/  IMAD R9, R7, R9, R8 ;  /* 0x0000000907097224 */ /* 0x000fca00078e0208 */
[----:B------:R-:W-:-:S13]  /*01a0*/  ISETP.GT.U32.AND P2, PT, R4, R9, PT ;  /* 0x000000090400720c */ /* 0x000fda0003f44070 */
[----:B------:R-:W-:Y:S02]  /*01b0*/  @!P2 IMAD.IADD R9, R9, 0x1, -R4 ;  /* 0x000000010909a824 */ /* 0x000fe400078e0a04 */
[----:B------:R-:W-:-:S03]  /*01c0*/  @!P2 VIADD R7, R7, 0x1 ;  /* 0x000000010707a836 */ /* 0x000fc60000000000 */
[----:B------:R-:W-:-:S13]  /*01d0*/  ISETP.GE.U32.AND P1, PT, R9, R4, PT ;  /* 0x000000040900720c */ /* 0x000fda0003f26070 */
[----:B------:R-:W-:Y:S01]  /*01e0*/  @P1 VIADD R7, R7, 0x1 ;  /* 0x0000000107071836 */ /* 0x000fe20000000000 */
[----:B------:R-:W-:-:S03]  /*01f0*/  ISETP.NE.AND P1, PT, R3, RZ, PT ;  /* 0x000000ff0300720c */ /* 0x000fc60003f25270 */
[----:B------:R-:W-:-:S05]  /*0200*/  @!P0 IMAD.MOV R7, RZ, RZ, -R7 ;  /* 0x000000ffff078224 */ /* 0x000fca00078e0a07 */
[----:B------:R-:W-:-:S04]  /*0210*/  SEL R3, R6, R7, !P1 ;  /* 0x0000000706037207 */ /* 0x000fc80004800000 */
[----:B-1----:R-:W-:-:S13]  /*0220*/  ISETP.GE.AND P0, PT, R3, UR4, PT ;  /* 0x0000000403007c0c */ /* 0x002fda000bf06270 */
[----:B------:R-:W-:Y:S05]  /*0230*/  @P0 EXIT ;  /* 0x000000000000094d */ /* 0x000fea0003800000 */
[----:B------:R-:W-:Y:S01]  /*0240*/  IABS R8, R2 ;  /* 0x0000000200087213 */ /* 0x000fe20000000000 */
[----:B------:R-:W0:Y:S01]  /*0250*/  LDCU.64 UR4, c[0x0][0x358] ;  /* 0x00006b00ff0477ac */ /* 0x000e220008000a00 */
[----:B------:R-:W-:Y:S02]  /*0260*/  ISETP.GE.AND P2, PT, R0, RZ, PT ;  /* 0x000000ff0000720c */ /* 0x000fe40003f46270 */
[----:B------:R-:W1:Y:S01]  /*0270*/  I2F.RP R7, R8 ;  /* 0x0000000800077306 */ /* 0x000e620000209400 */
[----:B------:R-:W-:Y:S01]  /*0280*/  ISETP.GT.U32.AND P0, PT, R4, R9, PT ;  /* 0x000000090400720c */ /* 0x000fe20003f04070 */
[----:B------:R-:W-:-:S05]  /*0290*/  IMAD.IADD R4, R9, 0x1, -R4 ;  /* 0x0000000109047824 */ /* 0x000fca00078e0a04 */
[----:B------:R-:W-:Y:S01]  /*02a0*/  SEL R9, R4, R9, !P0 ;  /* 0x0000000904097207 */ /* 0x000fe20004000000 */
[----:B------:R-:W-:-:S04]  /*02b0*/  IMAD.MOV.U32 R4, RZ, RZ, RZ ;  /* 0x000000ffff047224 */ /* 0x000fc800078e00ff */
[----:B------:R-:W-:Y:S01]  /*02c0*/  @!P2 IMAD.MOV R9, RZ, RZ, -R9 ;  /* 0x000000ffff09a224 */ /* 0x000fe200078e0a09 */
[----:B-1----:R-:W1:Y:S04]  /*02d0*/  MUFU.RCP R7, R7 ;  /* 0x0000000700077308 */ /* 0x002e680000001000 */
[----:B------:R-:W-:-:S04]  /*02e0*/  SEL R11, R6, R9, !P1 ;  /* 0x00000009060b7207 */ /* 0x000fc80004800000 */
[----:B------:R-:W-:Y:S02]  /*02f0*/  IABS R6, R11 ;  /* 0x0000000b00067213 */ /* 0x000fe40000000000 */
[----:B-1----:R-:W-:-:S06]  /*0300*/  IADD3 R5, PT, PT, R7, 0xffffffe, RZ ;  /* 0x0ffffffe07057810 */ /* 0x002fcc0007ffe0ff */
[----:B------:R-:W1:Y:S02]  /*0310*/  F2I.FTZ.U32.TRUNC.NTZ R5, R5 ;  /* 0x0000000500057305 */ /* 0x000e64000021f000 */
[----:B-1----:R-:W-:-:S04]  /*0320*/  IMAD.MOV R13, RZ, RZ, -R5 ;  /* 0x000000ffff0d7224 */ /* 0x002fc800078e0a05 */
[----:B------:R-:W-:-:S04]  /*0330*/  IMAD R7, R13, R8, RZ ;  /* 0x000000080d077224 */ /* 0x000fc800078e02ff */
[----:B------:R-:W-:Y:S01]  /*0340*/  IMAD.HI.U32 R4, R5, R7, R4 ;  /* 0x0000000705047227 */ /* 0x000fe200078e0004 */
[----:B------:R-:W-:-:S05]  /*0350*/  MOV R7, R6 ;  /* 0x0000000600077202 */ /* 0x000fca0000000f00 */
[----:B------:R-:W-:Y:S02]  /*0360*/  IMAD.HI.U32 R6, R4, R7, RZ ;  /* 0x0000000704067227 */ /* 0x000fe400078e00ff */
[----:B------:R-:W1:Y:S02]  /*0370*/  LDC.64 R4, c[0x0][0x398] ;  /* 0x0000e600ff047b82 */ /* 0x000e640000000a00 */
[----:B------:R-:W-:-:S04]  /*0380*/  IMAD.MOV R9, RZ, RZ, -R6 ;  /* 0x000000ffff097224 */ /* 0x000fc800078e0a06 */
[----:B------:R-:W-:-:S05]  /*0390*/  IMAD R7, R8, R9, R7 ;  /* 0x0000000908077224 */ /* 0x000fca00078e0207 */
[----:B------:R-:W-:-:S13]  /*03a0*/  ISETP.GT.U32.AND P2, PT, R8, R7, PT ;  /* 0x000000070800720c */ /* 0x000fda0003f44070 */
[----:B------:R-:W-:Y:S02]  /*03b0*/  @!P2 IMAD.IADD R7, R7, 0x1, -R8 ;  /* 0x000000010707a824 */ /* 0x000fe400078e0a08 */
[----:B-1----:R-:W-:-:S03]  /*03c0*/  IMAD.WIDE R4, R3, 0x4, R4 ;  /* 0x0000000403047825 */ /* 0x002fc600078e0204 */
[----:B------:R-:W-:Y:S01]  /*03d0*/  ISETP.GE.U32.AND P0, PT, R7, R8, PT ;  /* 0x000000080700720c */ /* 0x000fe20003f06070 */
[----:B------:R-:W-:Y:S01]  /*03e0*/  @!P2 VIADD R6, R6, 0x1 ;  /* 0x000000010606a836 */ /* 0x000fe20000000000 */
[----:B------:R-:W-:Y:S01]  /*03f0*/  LOP3.LUT R7, R11, R2, RZ, 0x3c, !PT ;  /* 0x000000020b077212 */ /* 0x000fe200078e3cff */
[----:B0-----:R0:W2:Y:S01]  /*0400*/  LDG.E R5, desc[UR4][R4.64] ;  /* 0x0000000404057981 */ /* 0x0010a2000c1e1900 */
[----:B------:R-:W-:Y:S02]  /*0410*/  ISETP.NE.AND P2, PT, R2, RZ, PT ;  /* 0x000000ff0200720c */ /* 0x000fe40003f45270 */
[----:B------:R-:W-:-:S07]  /*0420*/  ISETP.GE.AND P1, PT, R7, RZ, PT ;  /* 0x000000ff0700720c */ /* 0x000fce0003f26270 */
[----:B------:R-:W-:-:S05]  /*0430*/  @P0 VIADD R6, R6, 0x1 ;  /* 0x0000000106060836 */ /* 0x000fca0000000000 */
[----:B------:R-:W-:Y:S02]  /*0440*/  MOV R8, R6 ;  /* 0x0000000600087202 */ /* 0x000fe40000000f00 */
[----:B------:R-:W1:Y:S03]  /*0450*/  LDC.64 R6, c[0x0][0x380] ;  /* 0x0000e000ff067b82 */ /* 0x000e660000000a00 */
[----:B------:R-:W-:Y:S01]  /*0460*/  @!P1 IMAD.MOV R8, RZ, RZ, -R8 ;  /* 0x000000ffff089224 */ /* 0x000fe200078e0a08 */
[----:B------:R-:W-:-:S05]  /*0470*/  @!P2 LOP3.LUT R8, RZ, R2, RZ, 0x33, !PT ;  /* 0x00000002ff08a212 */ /* 0x000fca00078e33ff */
[----:B------:R-:W-:-:S04]  /*0480*/  IMAD.MOV R9, RZ, RZ, -R8 ;  /* 0x000000ffff097224 */ /* 0x000fc800078e0a08 */
[----:B0-----:R-:W-:-:S04]  /*0490*/  IMAD R4, R2, R9, R11 ;  /* 0x0000000902047224 */ /* 0x001fc800078e020b */
[----:B------:R-:W-:-:S04]  /*04a0*/  IMAD R3, R3, R2, R4 ;  /* 0x0000000203037224 */ /* 0x000fc800078e0204 */
[----:B-1----:R-:W-:-:S05]  /*04b0*/  IMAD.WIDE R2, R3, 0x4, R6 ;  /* 0x0000000403027825 */ /* 0x002fca00078e0206 */
[----:B------:R0:W5:Y:S01]  /*04c0*/  LDG.E R4, desc[UR4][R2.64] ;  /* 0x0000000402047981 */ /* 0x000162000c1e1900 */
[----:B--2---:R-:W-:-:S13]  /*04d0*/  ISETP.NE.AND P0, PT, R5, 0x1, PT ;  /* 0x000000010500780c */ /* 0x004fda0003f05270 */
[----:B0-----:R-:W-:Y:S05]  /*04e0*/  @P0 BRA `(.L_x_0) ;  /* 0x0000000000340947 */ /* 0x001fea0003800000 */
[----:B------:R-:W-:-:S13]  /*04f0*/  ISETP.NE.AND P0, PT, R8, RZ, PT ;  /* 0x000000ff0800720c */ /* 0x000fda0003f05270 */
[----:B------:R-:W0:Y:S01]  /*0500*/  @!P0 LDC.64 R2, c[0x0][0x388] ;  /* 0x0000e200ff028b82 */ /* 0x000e220000000a00 */
[----:B-----5:R-:W-:-:S04]  /*0510*/  @!P0 ISETP.NE.AND P1, PT, R4, 0x1, PT ;  /* 0x000000010400880c */ /* 0x020fc80003f25270 */
[----:B------:R-:W-:Y:S01]  /*0520*/  @!P0 FSEL R5, RZ, 1, P1 ;  /* 0x3f800000ff058808 */ /* 0x000fe20000800000 */
[----:B0-----:R-:W-:-:S05]  /*0530*/  @!P0 IMAD.WIDE R2, R0, 0x4, R2 ;  /* 0x0000000400028825 */ /* 0x001fca00078e0202 */
[----:B------:R0:W-:Y:S01]  /*0540*/  @!P0 STG.E desc[UR4][R2.64], R5 ;  /* 0x0000000502008986 */ /* 0x0001e2000c101904 */
[----:B------:R-:W-:Y:S05]  /*0550*/  @!P0 EXIT ;  /* 0x000000000000894d */ /* 0x000fea0003800000 */
[----:B0-----:R-:W0:Y:S01]  /*0560*/  LDC.64 R2, c[0x0][0x388] ;  /* 0x0000e200ff027b82 */ /* 0x001e220000000a00 */
[----:B------:R-:W-:-:S04]  /*0570*/  ISETP.NE.AND P0, PT, R4, 0x2, PT ;  /* 0x000000020400780c */ /* 0x000fc80003f05270 */
[----:B------:R-:W-:Y:S01]  /*0580*/  FSEL R5, RZ, 1, P0 ;  /* 0x3f800000ff057808 */ /* 0x000fe20000000000 */
[----:B0-----:R-:W-:-:S05]  /*0590*/  IMAD.WIDE R2, R0, 0x4, R2 ;  /* 0x0000000400027825 */ /* 0x001fca00078e0202 */
[----:B------:R-:W-:Y:S01]  /*05a0*/  STG.E desc[UR4][R2.64], R5 ;  /* 0x0000000502007986 */ /* 0x000fe2000c101904 */
[----:B------:R-:W-:Y:S05]  /*05b0*/  EXIT ;  /* 0x000000000000794d */ /* 0x000fea0003800000 */
.L_x_0:
        /* <DEDUP_REMOVED lines=13> */
.L_x_1:
[----:B------:R-:W-:-:S00]  /*0690*/  BRA `(.L_x_1) ;  /* 0xfffffffc00fc7947 */ /* 0x000fc0000383ffff */
[----:B------:R-:W-:-:S00]  /*06a0*/  NOP ;  /* 0x0000000000007918 */ /* 0x000fc00000000000 */
        /* <DEDUP_REMOVED lines=13> */
.L_x_90:


//--------------------- .text._Z14softmax_kernelPfii --------------------------
	.section	.text._Z14softmax_kernelPfii,"ax",@progbits
	.align	128
        .global         _Z14softmax_kernelPfii
        .type           _Z14softmax_kernelPfii,@function
        .size           _Z14softmax_kernelPfii,(.L_x_89 - _Z14softmax_kernelPfii)
        .other          _Z14softmax_kernelPfii,@"STO_CUDA_ENTRY STV_DEFAULT"
_Z14softmax_kernelPfii:
.text._Z14softmax_kernelPfii:
[----:B------:R-:W-:Y:S01]  /*0000*/  LDC R1, c[0x0][0x37c] ;  /* 0x0000df00ff017b82 */ /* 0x000fe20000000800 */
[----:B------:R-:W0:Y:S07]  /*0010*/  S2R R3, SR_TID.X ;  /* 0x0000000000037919 */ /* 0x000e2e0000002100 */
[----:B------:R-:W0:Y:S01]  /*0020*/  S2UR UR4, SR_CTAID.X ;  /* 0x00000000000479c3 */ /* 0x000e220000002500 */
[----:B------:R-:W1:Y:S07]  /*0030*/  LDCU UR5, c[0x0][0x388] ;  /* 0x00007100ff0577ac */ /* 0x000e6e0008000800 */
[----:B------:R-:W0:Y:S02]  /*0040*/  LDC R0, c[0x0][0x360] ;  /* 0x0000d800ff007b82 */ /* 0x000e240000000800 */
[----:B0-----:R-:W-:-:S05]  /*0050*/  IMAD R0, R0, UR4, R3 ;  /* 0x0000000400007c24 */ /* 0x001fca000f8e0203 */
[----:B-1----:R-:W-:-:S13]  /*0060*/  ISETP.GE.AND P0, PT, R0, UR5, PT ;  /* 0x0000000500007c0c */ /* 0x002fda000bf06270 */
[----:B------:R-:W-:Y:S05]  /*0070*/  @P0 EXIT ;  /* 0x000000000000094d */ /* 0x000fea0003800000 */
[----:B------:R-:W0:Y:S01]  /*0080*/  LDCU UR5, c[0x0][0x38c] ;  /* 0x00007180ff0577ac */ /* 0x000e220008000800 */
[----:B------:R-:W1:Y:S01]  /*0090*/  LDCU.64 UR6, c[0x0][0x380] ;  /* 0x00007000ff0677ac */ /* 0x000e620008000a00 */
[----:B------:R-:W2:Y:S01]  /*00a0*/  LDCU.64 UR8, c[0x0][0x358] ;  /* 0x00006b00ff0877ac */ /* 0x000ea20008000a00 */
[----:B0-----:R-:W-:-:S04]  /*00b0*/  IMAD R4, R0, UR5, RZ ;  /* 0x0000000500047c24 */ /* 0x001fc8000f8e02ff */
[----:B------:R-:W-:-:S03]  /*00c0*/  IMAD.WIDE R4, R4, 0x4, RZ ;  /* 0x0000000404047825 */ /* 0x000fc600078e02ff */
[----:B-1----:R-:W-:-:S04]  /*00d0*/  IADD3 R6, P0, PT, R4, UR6, RZ ;  /* 0x0000000604067c10 */ /* 0x002fc8000ff1e0ff */
[----:B------:R-:W-:-:S05]  /*00e0*/  IADD3.X R7, PT, PT, R5, UR7, RZ, P0, !PT ;  /* 0x0000000705077c10 */ /* 0x000fca00087fe4ff */
[----:B--2---:R0:W5:Y:S01]  /*00f0*/  LDG.E R0, desc[UR8][R6.64] ;  /* 0x0000000806007981 */ /* 0x004162000c1e1900 */
[----:B------:R-:W-:-:S09]  /*0100*/  UISETP.GE.AND UP0, UPT, UR5, 0x2, UPT ;  /* 0x000000020500788c */ /* 0x000fd2000bf06270 */
[----:B0-----:R-:W-:Y:S05]  /*0110*/  BRA.U !UP0, `(.L_x_2) ;  /* 0x0000000508687547 */ /* 0x001fea000b800000 */
[----:B------:R-:W-:Y:S01]  /*0120*/  UIADD3 UR4, UPT, UPT, UR5, -0x1, URZ ;  /* 0xffffffff05047890 */ /* 0x000fe2000fffe0ff */
[----:B------:R-:W-:Y:S01]  /*0130*/  HFMA2 R9, -RZ, RZ, 0, 5.9604644775390625e-08 ;  /* 0x00000001ff097431 */ /* 0x000fe200000001ff */
[----:B------:R-:W-:Y:S02]  /*0140*/  UIADD3 UR5, UPT, UPT, UR5, -0x2, URZ ;  /* 0xfffffffe05057890 */ /* 0x000fe4000fffe0ff */
[----:B------:R-:W-:Y:S02]  /*0150*/  ULOP3.LUT UR6, UR4, 0xf, URZ, 0xc0, !UPT ;  /* 0x0000000f04067892 */ /* 0x000fe4000f8ec0ff */
[----:B------:R-:W-:-:S09]  /*0160*/  UISETP.GE.U32.AND UP0, UPT, UR5, 0xf, UPT ;  /* 0x0000000f0500788c */ /* 0x000fd2000bf06070 */
[----:B------:R-:W-:Y:S05]  /*0170*/  BRA.U !UP0, `(.L_x_3) ;  /* 0x0000000108947547 */ /* 0x000fea000b800000 */
[----:B------:R-:W-:Y:S01]  /*0180*/  IADD3 R14, P0, PT, R6, 0x20, RZ ;  /* 0x00000020060e7810 */ /* 0x000fe20007f1e0ff */
[----:B------:R-:W-:Y:S01]  /*0190*/  ULOP3.LUT UR5, UR4, 0xfffffff0, URZ, 0xc0, !UPT ;  /* 0xfffffff004057892 */ /* 0x000fe2000f8ec0ff */
[----:B------:R-:W-:Y:S02]  /*01a0*/  MOV R8, RZ ;  /* 0x000000ff00087202 */ /* 0x000fe40000000f00 */
[----:B------:R-:W-:Y:S01]  /*01b0*/  IADD3.X R3, PT, PT, RZ, R7, RZ, P0, !PT ;  /* 0x00000007ff037210 */ /* 0x000fe200007fe4ff */
[----:B------:R-:W-:-:S12]  /*01c0*/  UIADD3 UR5, UPT, UPT, -UR5, URZ, URZ ;  /* 0x000000ff05057290 */ /* 0x000fd8000fffe1ff */
.L_x_4:
[----:B------:R-:W-:-:S05]  /*01d0*/  MOV R2, R14 ;  /* 0x0000000e00027202 */ /* 0x000fca0000000f00 */
[----:B------:R-:W2:Y:S04]  /*01e0*/  LDG.E R13, desc[UR8][R2.64+-0x1c] ;  /* 0xffffe408020d7981 */ /* 0x000ea8000c1e1900 */
[----:B------:R-:W2:Y:S04]  /*01f0*/  LDG.E R14, desc[UR8][R2.64+-0x18] ;  /* 0xffffe808020e7981 */ /* 0x000ea8000c1e1900 */
[----:B------:R-:W3:Y:S04]  /*0200*/  LDG.E R16, desc[UR8][R2.64+-0x14] ;  /* 0xffffec0802107981 */ /* 0x000ee8000c1e1900 */
[----:B------:R-:W3:Y:S04]  /*0210*/  LDG.E R15, desc[UR8][R2.64+-0x10] ;  /* 0xfffff008020f7981 */ /* 0x000ee8000c1e1900 */
[----:B------:R-:W4:Y:S04]  /*0220*/  LDG.E R18, desc[UR8][R2.64+-0xc] ;  /* 0xfffff40802127981 */ /* 0x000f28000c1e1900 */
        /* <DEDUP_REMOVED lines=10> */
[----:B------:R0:W4:Y:S01]  /*02d0*/  LDG.E R10, desc[UR8][R2.64+0x20] ;  /* 0x00002008020a7981 */ /* 0x000122000c1e1900 */
[----:B------:R-:W-:Y:S01]  /*02e0*/  UIADD3 UR5, UPT, UPT, UR5, 0x10, URZ ;  /* 0x0000001005057890 */ /* 0x000fe2000fffe0ff */
[----:B------:R-:W-:-:S03]  /*02f0*/  IADD3 R8, PT, PT, R8, 0x10, RZ ;  /* 0x0000001008087810 */ /* 0x000fc60007ffe0ff */
[----:B------:R-:W-:Y:S01]  /*0300*/  UISETP.NE.AND UP0, UPT, UR5, URZ, UPT ;  /* 0x000000ff0500728c */ /* 0x000fe2000bf05270 */
[----:B--2--5:R-:W-:Y:S02]  /*0310*/  FMNMX3 R13, R0, R13, R14, !PT ;  /* 0x0000000d000d7276 */ /* 0x024fe4000780000e */
[----:B------:R-:W-:-:S04]  /*0320*/  IADD3 R14, P0, PT, R2, 0x40, RZ ;  /* 0x00000040020e7810 */ /* 0x000fc80007f1e0ff */
[----:B0-----:R-:W-:Y:S02]  /*0330*/  IADD3.X R3, PT, PT, RZ, R3, RZ, P0, !PT ;  /* 0x00000003ff037210 */ /* 0x001fe400007fe4ff */
[----:B---3--:R-:W-:-:S04]  /*0340*/  FMNMX3 R13, R13, R16, R15, !PT ;  /* 0x000000100d0d7276 */ /* 0x008fc8000780000f */
[----:B----4-:R-:W-:-:S04]  /*0350*/  FMNMX3 R13, R13, R18, R17, !PT ;  /* 0x000000120d0d7276 */ /* 0x010fc80007800011 */
[----:B------:R-:W-:-:S04]  /*0360*/  FMNMX3 R13, R13, R20, R19, !PT ;  /* 0x000000140d0d7276 */ /* 0x000fc80007800013 */
[----:B------:R-:W-:-:S04]  /*0370*/  FMNMX3 R13, R13, R22, R21, !PT ;  /* 0x000000160d0d7276 */ /* 0x000fc80007800015 */
[----:B------:R-:W-:-:S04]  /*0380*/  FMNMX3 R13, R13, R24, R23, !PT ;  /* 0x000000180d0d7276 */ /* 0x000fc80007800017 */
[----:B------:R-:W-:-:S04]  /*0390*/  FMNMX3 R9, R13, R12, R9, !PT ;  /* 0x0000000c0d097276 */ /* 0x000fc80007800009 */
[----:B------:R-:W-:Y:S01]  /*03a0*/  FMNMX3 R0, R9, R11, R10, !PT ;  /* 0x0000000b09007276 */ /* 0x000fe2000780000a */
[----:B------:R-:W-:Y:S06]  /*03b0*/  BRA.U UP0, `(.L_x_4) ;  /* 0xfffffffd00847547 */ /* 0x000fec000b83ffff */
[----:B------:R-:W-:-:S07]  /*03c0*/  IADD3 R9, PT, PT, R8, 0x1, RZ ;  /* 0x0000000108097810 */ /* 0x000fce0007ffe0ff */
.L_x_3:
[----:B------:R-:W-:-:S09]  /*03d0*/  UISETP.NE.AND UP0, UPT, UR6, URZ, UPT ;  /* 0x000000ff0600728c */ /* 0x000fd2000bf05270 */
[----:B------:R-:W-:Y:S05]  /*03e0*/  BRA.U !UP0, `(.L_x_2) ;  /* 0x0000000108b47547 */ /* 0x000fea000b800000 */
[----:B------:R-:W-:Y:S02]  /*03f0*/  UISETP.GE.U32.AND UP0, UPT, UR6, 0x8, UPT ;  /* 0x000000080600788c */ /* 0x000fe4000bf06070 */
[----:B------:R-:W-:-:S04]  /*0400*/  ULOP3.LUT UR5, UR4, 0x7, URZ, 0xc0, !UPT ;  /* 0x0000000704057892 */ /* 0x000fc8000f8ec0ff */
[----:B------:R-:W-:-:S03]  /*0410*/  UISETP.NE.AND UP1, UPT, UR5, URZ, UPT ;  /* 0x000000ff0500728c */ /* 0x000fc6000bf25270 */
[----:B------:R-:W-:Y:S08]  /*0420*/  BRA.U !UP0, `(.L_x_5) ;  /* 0x0000000108387547 */ /* 0x000ff0000b800000 */
[----:B------:R-:W-:-:S05]  /*0430*/  IMAD.WIDE.U32 R2, R9, 0x4, R6 ;  /* 0x0000000409027825 */ /* 0x000fca00078e0006 */
[----:B------:R-:W2:Y:S04]  /*0440*/  LDG.E R11, desc[UR8][R2.64] ;  /* 0x00000008020b7981 */ /* 0x000ea8000c1e1900 */
[----:B------:R-:W2:Y:S04]  /*0450*/  LDG.E R8, desc[UR8][R2.64+0x4] ;  /* 0x0000040802087981 */ /* 0x000ea8000c1e1900 */
[----:B------:R-:W3:Y:S04]  /*0460*/  LDG.E R13, desc[UR8][R2.64+0x8] ;  /* 0x00000808020d7981 */ /* 0x000ee8000c1e1900 */
[----:B------:R-:W3:Y:S04]  /*0470*/  LDG.E R10, desc[UR8][R2.64+0xc] ;  /* 0x00000c08020a7981 */ /* 0x000ee8000c1e1900 */
[----:B------:R-:W4:Y:S04]  /*0480*/  LDG.E R15, desc[UR8][R2.64+0x10] ;  /* 0x00001008020f7981 */ /* 0x000f28000c1e1900 */
[----:B------:R-:W4:Y:S04]  /*0490*/  LDG.E R12, desc[UR8][R2.64+0x14] ;  /* 0x00001408020c7981 */ /* 0x000f28000c1e1900 */
[----:B------:R-:W4:Y:S04]  /*04a0*/  LDG.E R17, desc[UR8][R2.64+0x18] ;  /* 0x0000180802117981 */ /* 0x000f28000c1e1900 */
[----:B------:R-:W4:Y:S01]  /*04b0*/  LDG.E R14, desc[UR8][R2.64+0x1c] ;  /* 0x00001c08020e7981 */ /* 0x000f22000c1e1900 */
[----:B------:R-:W-:-:S02]  /*04c0*/  IADD3 R9, PT, PT, R9, 0x8, RZ ;  /* 0x0000000809097810 */ /* 0x000fc40007ffe0ff */
[----:B--2--5:R-:W-:-:S04]  /*04d0*/  FMNMX3 R8, R0, R11, R8, !PT ;  /* 0x0000000b00087276 */ /* 0x024fc80007800008 */
[----:B---3--:R-:W-:-:S04]  /*04e0*/  FMNMX3 R8, R8, R13, R10, !PT ;  /* 0x0000000d08087276 */ /* 0x008fc8000780000a */
[----:B----4-:R-:W-:-:S04]  /*04f0*/  FMNMX3 R8, R8, R15, R12, !PT ;  /* 0x0000000f08087276 */ /* 0x010fc8000780000c */
[----:B------:R-:W-:-:S07]  /*0500*/  FMNMX3 R0, R8, R17, R14, !PT ;  /* 0x0000001108007276 */ /* 0x000fce000780000e */
.L_x_5:
        /* <DEDUP_REMOVED lines=9> */
[----:B------:R-:W3:Y:S01]  /*05a0*/  LDG.E R10, desc[UR8][R2.64+0xc] ;  /* 0x00000c08020a7981 */ /* 0x000ee2000c1e1900 */
[----:B------:R-:W-:-:S02]  /*05b0*/  IADD3 R9, PT, PT, R9, 0x4, RZ ;  /* 0x0000000409097810 */ /* 0x000fc40007ffe0ff */
[----:B--2--5:R-:W-:-:S04]  /*05c0*/  FMNMX3 R0, R0, R11, R8, !PT ;  /* 0x0000000b00007276 */ /* 0x024fc80007800008 */
[----:B---3--:R-:W-:-:S07]  /*05d0*/  FMNMX3 R0, R0, R13, R10, !PT ;  /* 0x0000000d00007276 */ /* 0x008fce000780000a */
.L_x_6:
[----:B------:R-:W-:Y:S05]  /*05e0*/  BRA.U !UP1, `(.L_x_2) ;  /* 0x0000000109347547 */ /* 0x000fea000b800000 */
[----:B------:R-:W0:Y:S01]  /*05f0*/  LDCU.64 UR6, c[0x0][0x380] ;  /* 0x00007000ff0677ac */ /* 0x000e220008000a00 */
[----:B------:R-:W-:Y:S01]  /*0600*/  IMAD.WIDE.U32 R2, R9, 0x4, R4 ;  /* 0x0000000409027825 */ /* 0x000fe200078e0004 */
[----:B------:R-:W-:Y:S02]  /*0610*/  UIADD3 UR4, UPT, UPT, -UR4, URZ, URZ ;  /* 0x000000ff04047290 */ /* 0x000fe4000fffe1ff */
[----:B0-----:R-:W-:-:S04]  /*0620*/  IADD3 R2, P0, PT, R2, UR6, RZ ;  /* 0x0000000602027c10 */ /* 0x001fc8000ff1e0ff */
[----:B------:R-:W-:-:S09]  /*0630*/  IADD3.X R9, PT, PT, R3, UR7, RZ, P0, !PT ;  /* 0x0000000703097c10 */ /* 0x000fd200087fe4ff */
.L_x_7:
[----:B------:R-:W-:-:S06]  /*0640*/  MOV R3, R9 ;  /* 0x0000000900037202 */ /* 0x000fcc0000000f00 */
[----:B------:R0:W2:Y:S01]  /*0650*/  LDG.E R3, desc[UR8][R2.64] ;  /* 0x0000000802037981 */ /* 0x0000a2000c1e1900 */
[----:B------:R-:W-:-:S04]  /*0660*/  UIADD3 UR4, UPT, UPT, UR4, 0x1, URZ ;  /* 0x0000000104047890 */ /* 0x000fc8000fffe0ff */
[----:B------:R-:W-:Y:S01]  /*0670*/  UISETP.NE.AND UP0, UPT, UR4, URZ, UPT ;  /* 0x000000ff0400728c */ /* 0x000fe2000bf05270 */
[----:B0-----:R-:W-:-:S04]  /*0680*/  IADD3 R2, P0, PT, R2, 0x4, RZ ;  /* 0x0000000402027810 */ /* 0x001fc80007f1e0ff */
[----:B------:R-:W-:Y:S02]  /*0690*/  IADD3.X R9, PT, PT, RZ, R9, RZ, P0, !PT ;  /* 0x00000009ff097210 */ /* 0x000fe400007fe4ff */
[----:B--2--5:R-:W-:Y:S02]  /*06a0*/  FMNMX R0, R3, R0, !PT ;  /* 0x0000000003007209 */ /* 0x024fe40007800000 */
[----:B------:R-:W-:Y:S05]  /*06b0*/  BRA.U UP0, `(.L_x_7) ;  /* 0xfffffffd00e07547 */ /* 0x000fea000b83ffff */
.L_x_2:
[----:B------:R-:W0:Y:S01]  /*06c0*/  LDCU UR4, c[0x0][0x38c] ;  /* 0x00007180ff0477ac */ /* 0x000e220008000800 */
[----:B------:R-:W-:Y:S01]  /*06d0*/  HFMA2 R3, -RZ, RZ, 0, 0 ;  /* 0x00000000ff037431 */ /* 0x000fe200000001ff */
[----:B0-----:R-:W-:-:S09]  /*06e0*/  UISETP.GE.AND UP0, UPT, UR4, 0x1, UPT ;  /* 0x000000010400788c */ /* 0x001fd2000bf06270 */
[----:B------:R-:W-:Y:S05]  /*06f0*/  BRA.U !UP0, `(.L_x_8) ;  /* 0x0000000d08807547 */ /* 0x000fea000b800000 */
[----:B------:R-:W-:Y:S01]  /*0700*/  UISETP.GE.U32.AND UP1, UPT, UR4, 0x8, UPT ;  /* 0x000000080400788c */ /* 0x000fe2000bf26070 */
[----:B------:R-:W-:Y:S01]  /*0710*/  MOV R3, RZ ;  /* 0x000000ff00037202 */ /* 0x000fe20000000f00 */
[----:B------:R-:W-:Y:S01]  /*0720*/  ULOP3.LUT UR5, UR4, 0x7, URZ, 0xc0, !UPT ;  /* 0x0000000704057892 */ /* 0x000fe2000f8ec0ff */
[----:B------:R-:W-:-:S03]  /*0730*/  MOV R11, RZ ;  /* 0x000000ff000b7202 */ /* 0x000fc60000000f00 */
[----:B------:R-:W-:-:S03]  /*0740*/  UISETP.NE.AND UP0, UPT, UR5, URZ, UPT ;  /* 0x000000ff0500728c */ /* 0x000fc6000bf05270 */
[----:B------:R-:W-:Y:S08]  /*0750*/  BRA.U !UP1, `(.L_x_9) ;  /* 0x0000000509bc7547 */ /* 0x000ff0000b800000 */
[----:B------:R-:W-:Y:S01]  /*0760*/  ULOP3.LUT UR4, UR4, 0x7ffffff8, URZ, 0xc0, !UPT ;  /* 0x7ffffff804047892 */ /* 0x000fe2000f8ec0ff */
[----:B------:R-:W-:Y:S02]  /*0770*/  IADD3 R2, P0, PT, R6, 0x10, RZ ;  /* 0x0000001006027810 */ /* 0x000fe40007f1e0ff */
[----:B------:R-:W-:Y:S01]  /*0780*/  MOV R3, RZ ;  /* 0x000000ff00037202 */ /* 0x000fe20000000f00 */
[----:B------:R-:W-:Y:S01]  /*0790*/  UIADD3 UR6, UPT, UPT, -UR4, URZ, URZ ;  /* 0x000000ff04067290 */ /* 0x000fe2000fffe1ff */
[----:B------:R-:W-:Y:S02]  /*07a0*/  IADD3.X R17, PT, PT, RZ, R7, RZ, P0, !PT ;  /* 0x00000007ff117210 */ /* 0x000fe400007fe4ff */
[----:B------:R-:W-:-:S09]  /*07b0*/  MOV R11, UR4 ;  /* 0x00000004000b7c02 */ /* 0x000fd20008000f00 */
.L_x_10:
[----:B---3--:R-:W-:Y:S02]  /*07c0*/  MOV R8, R2 ;  /* 0x0000000200087202 */ /* 0x008fe40000000f00 */
[----:B------:R-:W-:-:S05]  /*07d0*/  MOV R9, R17 ;  /* 0x0000001100097202 */ /* 0x000fca0000000f00 */
[----:B------:R-:W2:Y:S04]  /*07e0*/  LDG.E R25, desc[UR8][R8.64+-0x10] ;  /* 0xfffff00808197981 */ /* 0x000ea8000c1e1900 */
[----:B------:R-:W3:Y:S04]  /*07f0*/  LDG.E R29, desc[UR8][R8.64+-0xc] ;  /* 0xfffff408081d7981 */ /* 0x000ee8000c1e1900 */
[----:B------:R-:W4:Y:S04]  /*0800*/  LDG.E R17, desc[UR8][R8.64+-0x8] ;  /* 0xfffff80808117981 */ /* 0x000f28000c1e1900 */
[----:B------:R-:W4:Y:S04]  /*0810*/  LDG.E R15, desc[UR8][R8.64+-0x4] ;  /* 0xfffffc08080f7981 */ /* 0x000f28000c1e1900 */
[----:B------:R-:W4:Y:S04]  /*0820*/  LDG.E R23, desc[UR8][R8.64] ;  /* 0x0000000808177981 */ /* 0x000f28000c1e1900 */
[----:B------:R-:W4:Y:S04]  /*0830*/  LDG.E R21, desc[UR8][R8.64+0x4] ;  /* 0x0000040808157981 */ /* 0x000f28000c1e1900 */
[----:B------:R-:W4:Y:S04]  /*0840*/  LDG.E R19, desc[UR8][R8.64+0x8] ;  /* 0x0000080808137981 */ /* 0x000f28000c1e1900 */
[----:B------:R-:W4:Y:S01]  /*0850*/  LDG.E R13, desc[UR8][R8.64+0xc] ;  /* 0x00000c08080d7981 */ /* 0x000f22000c1e1900 */
[----:B------:R-:W-:Y:S01]  /*0860*/  HFMA2 R2, -RZ, RZ, 0.96630859375, -0.0022525787353515625 ;  /* 0x3bbb989dff027431 */ /* 0x000fe200000001ff */
[----:B------:R-:W-:Y:S01]  /*0870*/  MOV R10, 0x437c0000 ;  /* 0x437c0000000a7802 */ /* 0x000fe20000000f00 */
[----:B------:R-:W-:-:S04]  /*0880*/  UIADD3 UR6, UPT, UPT, UR6, 0x8, URZ ;  /* 0x0000000806067890 */ /* 0x000fc8000fffe0ff */
[----:B------:R-:W-:Y:S01]  /*0890*/  UISETP.NE.AND UP1, UPT, UR6, URZ, UPT ;  /* 0x000000ff0600728c */ /* 0x000fe2000bf25270 */
[----:B--2--5:R-:W-:-:S04]  /*08a0*/  FADD R25, R25, -R0 ;  /* 0x8000000019197221 */ /* 0x024fc80000000000 */
[----:B------:R-:W-:Y:S01]  /*08b0*/  FFMA.SAT R27, R25, R2, 0.5 ;  /* 0x3f000000191b7423 */ /* 0x000fe20000002002 */
[----:B---3--:R-:W-:-:S03]  /*08c0*/  FADD R29, R29, -R0 ;  /* 0x800000001d1d7221 */ /* 0x008fc60000000000 */
[----:B------:R-:W-:Y:S01]  /*08d0*/  FFMA.RM R12, R27, R10, 12582913 ;  /* 0x4b4000011b0c7423 */ /* 0x000fe2000000400a */
[----:B------:R-:W-:-:S03]  /*08e0*/  FFMA.SAT R27, R29, R2, 0.5 ;  /* 0x3f0000001d1b7423 */ /* 0x000fc60000002002 */
[C---:B------:R-:W-:Y:S01]  /*08f0*/  FADD R16, R12.reuse, -12583039 ;  /* 0xcb40007f0c107421 */ /* 0x040fe20000000000 */
[----:B------:R-:W-:Y:S01]  /*0900*/  FFMA.RM R14, R27, R10, 12582913 ;  /* 0x4b4000011b0e7423 */ /* 0x000fe2000000400a */
[----:B----4-:R-:W-:Y:S01]  /*0910*/  FADD R27, R17, -R0 ;  /* 0x80000000111b7221 */ /* 0x010fe20000000000 */
[----:B------:R-:W-:Y:S01]  /*0920*/  SHF.L.U32 R17, R12, 0x17, RZ ;  /* 0x000000170c117819 */ /* 0x000fe200000006ff */
[----:B------:R-:W-:Y:S01]  /*0930*/  FFMA R16, R25, 1.4426950216293334961, -R16 ;  /* 0x3fb8aa3b19107823 */ /* 0x000fe20000000810 */
[----:B------:R-:W-:Y:S01]  /*0940*/  FADD R18, R14, -12583039 ;  /* 0xcb40007f0e127421 */ /* 0x000fe20000000000 */
[----:B------:R-:W-:Y:S02]  /*0950*/  FADD R23, R23, -R0 ;  /* 0x8000000017177221 */ /* 0x000fe40000000000 */
[----:B------:R-:W-:Y:S01]  /*0960*/  FFMA R16, R25, 1.925963033500011079e-08, R16 ;  /* 0x32a5706019107823 */ /* 0x000fe20000000010 */
[----:B------:R-:W-:Y:S01]  /*0970*/  FFMA R18, R29, 1.4426950216293334961, -R18 ;  /* 0x3fb8aa3b1d127823 */ /* 0x000fe20000000812 */
[----:B------:R-:W-:-:S03]  /*0980*/  FFMA.SAT R25, R27, R2, 0.5 ;  /* 0x3f0000001b197423 */ /* 0x000fc60000002002 */
[----:B------:R-:W-:Y:S01]  /*0990*/  FFMA R18, R29, 1.925963033500011079e-08, R18 ;  /* 0x32a570601d127823 */ /* 0x000fe20000000012 */
[----:B------:R-:W0:Y:S01]  /*09a0*/  MUFU.EX2 R16, R16 ;  /* 0x0000001000107308 */ /* 0x000e220000000800 */
[----:B------:R-:W-:Y:S01]  /*09b0*/  FFMA.RM R12, R25, R10, 12582913 ;  /* 0x4b400001190c7423 */ /* 0x000fe2000000400a */
[----:B------:R-:W-:Y:S01]  /*09c0*/  FADD R25, R15, -R0 ;  /* 0x800000000f197221 */ /* 0x000fe20000000000 */
[----:B------:R-:W-:Y:S02]  /*09d0*/  SHF.L.U32 R29, R14, 0x17, RZ ;  /* 0x000000170e1d7819 */ /* 0x000fe400000006ff */
[----:B------:R-:W-:-:S03]  /*09e0*/  FADD R14, R12, -12583039 ;  /* 0xcb40007f0c0e7421 */ /* 0x000fc60000000000 */
[----:B------:R-:W1:Y:S01]  /*09f0*/  MUFU.EX2 R18, R18 ;  /* 0x0000001200127308 */ /* 0x000e620000000800 */
[----:B------:R-:W-:-:S04]  /*0a00*/  FFMA R20, R27, 1.4426950216293334961, -R14 ;  /* 0x3fb8aa3b1b147823 */ /* 0x000fc8000000080e */
[----:B------:R-:W-:Y:S01]  /*0a10*/  FFMA R20, R27, 1.925963033500011079e-08, R20 ;  /* 0x32a570601b147823 */ /* 0x000fe20000000014 */
[----:B------:R-:W-:Y:S01]  /*0a20*/  FFMA.SAT R27, R23, R2, 0.5 ;  /* 0x3f000000171b7423 */ /* 0x000fe20000002002 */
[----:B0-----:R-:W-:Y:S01]  /*0a30*/  FMUL R15, R17, R16 ;  /* 0x00000010110f7220 */ /* 0x001fe20000400000 */
[----:B------:R-:W-:-:S03]  /*0a40*/  FFMA.SAT R16, R25, R2, 0.5 ;  /* 0x3f00000019107423 */ /* 0x000fc60000002002 */
[----:B------:R-:W-:Y:S01]  /*0a50*/  MUFU.EX2 R20, R20 ;  /* 0x0000001400147308 */ /* 0x000fe20000000800 */
[----:B------:R-:W-:Y:S01]  /*0a60*/  FFMA.RM R14, R16, R10, 12582913 ;  /* 0x4b400001100e7423 */ /* 0x000fe2000000400a */
[----:B------:R-:W-:Y:S01]  /*0a70*/  STG.E desc[UR8][R8.64+-0x10], R15 ;  /* 0xfffff00f08007986 */ /* 0x000fe2000c101908 */
[----:B-1----:R-:W-:Y:S02]  /*0a80*/  FMUL R17, R29, R18 ;  /* 0x000000121d117220 */ /* 0x002fe40000400000 */
[C---:B------:R-:W-:Y:S01]  /*0a90*/  FADD R16, R14.reuse, -12583039 ;  /* 0xcb40007f0e107421 */ /* 0x040fe20000000000 */
[----:B------:R-:W-:-:S03]  /*0aa0*/  SHF.L.U32 R14, R14, 0x17, RZ ;  /* 0x000000170e0e7819 */ /* 0x000fc600000006ff */
[----:B------:R-:W-:Y:S01]  /*0ab0*/  FFMA R18, R25, 1.4426950216293334961, -R16 ;  /* 0x3fb8aa3b19127823 */ /* 0x000fe20000000810 */
[----:B------:R-:W-:Y:S01]  /*0ac0*/  FFMA.RM R16, R27, R10, 12582913 ;  /* 0x4b4000011b107423 */ /* 0x000fe2000000400a */
[----:B------:R-:W-:Y:S01]  /*0ad0*/  FADD R27, R21, -R0 ;  /* 0x80000000151b7221 */ /* 0x000fe20000000000 */
[----:B------:R0:W-:Y:S01]  /*0ae0*/  STG.E desc[UR8][R8.64+-0xc], R17 ;  /* 0xfffff41108007986 */ /* 0x0001e2000c101908 */
[----:B------:R-:W-:Y:S01]  /*0af0*/  FFMA R21, R25, 1.925963033500011079e-08, R18 ;  /* 0x32a5706019157823 */ /* 0x000fe20000000012 */
[C---:B------:R-:W-:Y:S01]  /*0b00*/  FADD R18, R16.reuse, -12583039 ;  /* 0xcb40007f10127421 */ /* 0x040fe20000000000 */
[----:B------:R-:W-:Y:S01]  /*0b10*/  FFMA.SAT R25, R27, R2, 0.5 ;  /* 0x3f0000001b197423 */ /* 0x000fe20000002002 */
[----:B------:R-:W-:Y:S02]  /*0b20*/  SHF.L.U32 R16, R16, 0x17, RZ ;  /* 0x0000001710107819 */ /* 0x000fe400000006ff */
[----:B------:R-:W-:Y:S01]  /*0b30*/  FFMA R22, R23, 1.4426950216293334961, -R18 ;  /* 0x3fb8aa3b17167823 */ /* 0x000fe20000000812 */
[----:B------:R-:W-:Y:S01]  /*0b40*/  FFMA.RM R18, R25, R10, 12582913 ;  /* 0x4b40000119127423 */ /* 0x000fe2000000400a */
[----:B------:R-:W-:Y:S01]  /*0b50*/  FADD R25, R19, -R0 ;  /* 0x8000000013197221 */ /* 0x000fe20000000000 */
[----:B------:R-:W1:Y:S01]  /*0b60*/  MUFU.EX2 R21, R21 ;  /* 0x0000001500157308 */ /* 0x000e620000000800 */
[----:B------:R-:W-:Y:S01]  /*0b70*/  FFMA R23, R23, 1.925963033500011079e-08, R22 ;  /* 0x32a5706017177823 */ /* 0x000fe20000000016 */
[----:B------:R-:W-:Y:S01]  /*0b80*/  FADD R22, R18, -12583039 ;  /* 0xcb40007f12167421 */ /* 0x000fe20000000000 */
[----:B------:R-:W-:-:S03]  /*0b90*/  FFMA.SAT R19, R25, R2, 0.5 ;  /* 0x3f00000019137423 */ /* 0x000fc60000002002 */
[----:B------:R-:W-:Y:S01]  /*0ba0*/  FFMA R22, R27, 1.4426950216293334961, -R22 ;  /* 0x3fb8aa3b1b167823 */ /* 0x000fe20000000816 */
[----:B------:R-:W-:-:S03]  /*0bb0*/  FFMA.RM R19, R19, R10, 12582913 ;  /* 0x4b40000113137423 */ /* 0x000fc6000000400a */
[----:B------:R-:W-:Y:S01]  /*0bc0*/  FFMA R27, R27, 1.925963033500011079e-08, R22 ;  /* 0x32a570601b1b7823 */ /* 0x000fe20000000016 */
[C---:B------:R-:W-:Y:S01]  /*0bd0*/  FADD R22, R19.reuse, -12583039 ;  /* 0xcb40007f13167421 */ /* 0x040fe20000000000 */
[----:B------:R-:W-:-:S03]  /*0be0*/  SHF.L.U32 R19, R19, 0x17, RZ ;  /* 0x0000001713137819 */ /* 0x000fc600000006ff */
[----:B------:R-:W-:Y:S01]  /*0bf0*/  FFMA R22, R25, 1.4426950216293334961, -R22 ;  /* 0x3fb8aa3b19167823 */ /* 0x000fe20000000816 */
[----:B-1----:R-:W-:-:S03]  /*0c00*/  FMUL R21, R14, R21 ;  /* 0x000000150e157220 */ /* 0x002fc60000400000 */
[----:B------:R-:W-:Y:S01]  /*0c10*/  FFMA R22, R25, 1.925963033500011079e-08, R22 ;  /* 0x32a5706019167823 */ /* 0x000fe20000000016 */
[----:B------:R-:W-:Y:S02]  /*0c20*/  FADD R25, R13, -R0 ;  /* 0x800000000d197221 */ /* 0x000fe40000000000 */
[----:B------:R1:W2:Y:S01]  /*0c30*/  MUFU.EX2 R13, R23 ;  /* 0x00000017000d7308 */ /* 0x0002a20000000800 */
[----:B------:R3:W-:Y:S01]  /*0c40*/  STG.E desc[UR8][R8.64+-0x4], R21 ;  /* 0xfffffc1508007986 */ /* 0x0007e2000c101908 */
[----:B------:R-:W-:-:S04]  /*0c50*/  FFMA.SAT R29, R25, R2, 0.5 ;  /* 0x3f000000191d7423 */ /* 0x000fc80000002002 */
[----:B------:R-:W-:Y:S01]  /*0c60*/  FFMA.RM R10, R29, R10, 12582913 ;  /* 0x4b4000011d0a7423 */ /* 0x000fe2000000400a */
[----:B------:R-:W-:Y:S01]  /*0c70*/  SHF.L.U32 R29, R12, 0x17, RZ ;  /* 0x000000170c1d7819 */ /* 0x000fe200000006ff */
[----:B------:R-:W-:Y:S01]  /*0c80*/  FADD R12, R15, R3 ;  /* 0x000000030f0c7221 */ /* 0x000fe20000000000 */
[----:B------:R-:W4:Y:S01]  /*0c90*/  MUFU.EX2 R2, R27 ;  /* 0x0000001b00027308 */ /* 0x000f220000000800 */
[----:B------:R-:W-:Y:S01]  /*0ca0*/  FADD R24, R10, -12583039 ;  /* 0xcb40007f0a187421 */ /* 0x000fe20000000000 */
[----:B-1----:R-:W-:Y:S01]  /*0cb0*/  SHF.L.U32 R23, R18, 0x17, RZ ;  /* 0x0000001712177819 */ /* 0x002fe200000006ff */
[----:B------:R-:W-:Y:S01]  /*0cc0*/  FMUL R29, R29, R20 ;  /* 0x000000141d1d7220 */ /* 0x000fe20000400000 */
[----:B------:R-:W-:Y:S01]  /*0cd0*/  SHF.L.U32 R10, R10, 0x17, RZ ;  /* 0x000000170a0a7819 */ /* 0x000fe200000006ff */
[C---:B------:R-:W-:Y:S01]  /*0ce0*/  FFMA R24, R25.reuse, 1.4426950216293334961, -R24 ;  /* 0x3fb8aa3b19187823 */ /* 0x040fe20000000818 */
[----:B------:R-:W-:Y:S02]  /*0cf0*/  FADD R12, R12, R17 ;  /* 0x000000110c0c7221 */ /* 0x000fe40000000000 */
[----:B------:R-:W1:Y:S01]  /*0d00*/  MUFU.EX2 R22, R22 ;  /* 0x0000001600167308 */ /* 0x000e620000000800 */
[----:B------:R-:W-:Y:S01]  /*0d10*/  FFMA R24, R25, 1.925963033500011079e-08, R24 ;  /* 0x32a5706019187823 */ /* 0x000fe20000000018 */
[----:B--2---:R-:W-:Y:S01]  /*0d20*/  FMUL R13, R16, R13 ;  /* 0x0000000d100d7220 */ /* 0x004fe20000400000 */
[----:B------:R3:W-:Y:S01]  /*0d30*/  STG.E desc[UR8][R8.64+-0x8], R29 ;  /* 0xfffff81d08007986 */ /* 0x0007e2000c101908 */
[----:B------:R-:W-:-:S03]  /*0d40*/  FADD R12, R12, R29 ;  /* 0x0000001d0c0c7221 */ /* 0x000fc60000000000 */
[----:B------:R3:W-:Y:S01]  /*0d50*/  STG.E desc[UR8][R8.64], R13 ;  /* 0x0000000d08007986 */ /* 0x0007e2000c101908 */
[----:B------:R-:W2:Y:S01]  /*0d60*/  MUFU.EX2 R3, R24 ;  /* 0x0000001800037308 */ /* 0x000ea20000000800 */
[----:B----4-:R-:W-:Y:S01]  /*0d70*/  FMUL R23, R23, R2 ;  /* 0x0000000217177220 */ /* 0x010fe20000400000 */
[----:B------:R-:W-:Y:S01]  /*0d80*/  FADD R12, R12, R21 ;  /* 0x000000150c0c7221 */ /* 0x000fe20000000000 */
[----:B------:R-:W-:-:S03]  /*0d90*/  IADD3 R2, P0, PT, R8, 0x20, RZ ;  /* 0x0000002008027810 */ /* 0x000fc60007f1e0ff */
[----:B------:R3:W-:Y:S01]  /*0da0*/  STG.E desc[UR8][R8.64+0x4], R23 ;  /* 0x0000041708007986 */ /* 0x0007e2000c101908 */
[----:B------:R-:W-:Y:S01]  /*0db0*/  FADD R12, R12, R13 ;  /* 0x0000000d0c0c7221 */ /* 0x000fe20000000000 */
[----:B0-----:R-:W-:Y:S01]  /*0dc0*/  IADD3.X R17, PT, PT, RZ, R9, RZ, P0, !PT ;  /* 0x00000009ff117210 */ /* 0x001fe200007fe4ff */
[----:B-1----:R-:W-:Y:S02]  /*0dd0*/  FMUL R19, R19, R22 ;  /* 0x0000001613137220 */ /* 0x002fe40000400000 */
[----:B------:R-:W-:-:S03]  /*0de0*/  FADD R12, R12, R23 ;  /* 0x000000170c0c7221 */ /* 0x000fc60000000000 */
[----:B------:R3:W-:Y:S01]  /*0df0*/  STG.E desc[UR8][R8.64+0x8], R19 ;  /* 0x0000081308007986 */ /* 0x0007e2000c101908 */
[----:B------:R-:W-:Y:S01]  /*0e00*/  FADD R12, R12, R19 ;  /* 0x000000130c0c7221 */ /* 0x000fe20000000000 */
[----:B--2---:R-:W-:-:S04]  /*0e10*/  FMUL R15, R10, R3 ;  /* 0x000000030a0f7220 */ /* 0x004fc80000400000 */
[----:B------:R-:W-:Y:S01]  /*0e20*/  FADD R3, R12, R15 ;  /* 0x0000000f0c037221 */ /* 0x000fe20000000000 */
[----:B------:R3:W-:Y:S01]  /*0e30*/  STG.E desc[UR8][R8.64+0xc], R15 ;  /* 0x00000c0f08007986 */ /* 0x0007e2000c101908 */
[----:B------:R-:W-:Y:S05]  /*0e40*/  BRA.U UP1, `(.L_x_10) ;  /* 0xfffffff9015c7547 */ /* 0x000fea000b83ffff */
.L_x_9:
[----:B------:R-:W-:Y:S05]  /*0e50*/  BRA.U !UP0, `(.L_x_8) ;  /* 0x0000000508a87547 */ /* 0x000fea000b800000 */
[----:B------:R-:W0:Y:S01]  /*0e60*/  LDCU UR4, c[0x0][0x38c] ;  /* 0x00007180ff0477ac */ /* 0x000e220008000800 */
[----:B------:R-:W-:Y:S02]  /*0e70*/  UISETP.GE.U32.AND UP0, UPT, UR5, 0x4, UPT ;  /* 0x000000040500788c */ /* 0x000fe4000bf06070 */
[----:B0-----:R-:W-:-:S04]  /*0e80*/  ULOP3.LUT UR6, UR4, 0x3, URZ, 0xc0, !UPT ;  /* 0x0000000304067892 */ /* 0x001fc8000f8ec0ff */
[----:B------:R-:W-:-:S03]  /*0e90*/  UISETP.NE.AND UP1, UPT, UR6, URZ, UPT ;  /* 0x000000ff0600728c */ /* 0x000fc6000bf25270 */
[----:B------:R-:W-:Y:S08]  /*0ea0*/  BRA.U !UP0, `(.L_x_11) ;  /* 0x0000000108d07547 */ /* 0x000ff0000b800000 */
[----:B---3--:R-:W-:-:S05]  /*0eb0*/  IMAD.WIDE.U32 R8, R11, 0x4, R6 ;  /* 0x000000040b087825 */ /* 0x008fca00078e0006 */
[----:B------:R-:W2:Y:S04]  /*0ec0*/  LDG.E R13, desc[UR8][R8.64] ;  /* 0x00000008080d7981 */ /* 0x000ea8000c1e1900 */
[----:B------:R-:W3:Y:S04]  /*0ed0*/  LDG.E R15, desc[UR8][R8.64+0x4] ;  /* 0x00000408080f7981 */ /* 0x000ee8000c1e1900 */
[----:B------:R-:W4:Y:S04]  /*0ee0*/  LDG.E R21, desc[UR8][R8.64+0x8] ;  /* 0x0000080808157981 */ /* 0x000f28000c1e1900 */
[----:B------:R-:W4:Y:S01]  /*0ef0*/  LDG.E R23, desc[UR8][R8.64+0xc] ;  /* 0x00000c0808177981 */ /* 0x000f22000c1e1900 */
[----:B------:R-:W-:Y:S01]  /*0f00*/  HFMA2 R10, -RZ, RZ, 0.96630859375, -0.0022525787353515625 ;  /* 0x3bbb989dff0a7431 */ /* 0x000fe200000001ff */
[----:B------:R-:W-:-:S02]  /*0f10*/  MOV R2, 0x437c0000 ;  /* 0x437c000000027802 */ /* 0x000fc40000000f00 */
[----:B------:R-:W-:Y:S01]  /*0f20*/  IADD3 R11, PT, PT, R11, 0x4, RZ ;  /* 0x000000040b0b7810 */ /* 0x000fe20007ffe0ff */
[----:B--2--5:R-:W-:-:S04]  /*0f30*/  FADD R17, R13, -R0 ;  /* 0x800000000d117221 */ /* 0x024fc80000000000 */
[----:B------:R-:W-:Y:S01]  /*0f40*/  FFMA.SAT R13, R17, R10, 0.5 ;  /* 0x3f000000110d7423 */ /* 0x000fe2000000200a */
[----:B---3--:R-:W-:-:S03]  /*0f50*/  FADD R15, R15, -R0 ;  /* 0x800000000f0f7221 */ /* 0x008fc60000000000 */
[----:B------:R-:W-:Y:S01]  /*0f60*/  FFMA.RM R12, R13, R2, 12582913 ;  /* 0x4b4000010d0c7423 */ /* 0x000fe20000004002 */
[----:B------:R-:W-:Y:S01]  /*0f70*/  FFMA.SAT R19, R15, R10, 0.5 ;  /* 0x3f0000000f137423 */ /* 0x000fe2000000200a */
[--C-:B----4-:R-:W-:Y:S02]  /*0f80*/  FADD R13, R21, -R0.reuse ;  /* 0x80000000150d7221 */ /* 0x110fe40000000000 */
[----:B------:R-:W-:Y:S01]  /*0f90*/  FADD R16, R12, -12583039 ;  /* 0xcb40007f0c107421 */ /* 0x000fe20000000000 */
[----:B------:R-:W-:Y:S01]  /*0fa0*/  FFMA.RM R14, R19, R2, 12582913 ;  /* 0x4b400001130e7423 */ /* 0x000fe20000004002 */
[----:B------:R-:W-:Y:S01]  /*0fb0*/  FFMA.SAT R21, R13, R10, 0.5 ;  /* 0x3f0000000d157423 */ /* 0x000fe2000000200a */
[----:B------:R-:W-:Y:S01]  /*0fc0*/  FADD R19, R23, -R0 ;  /* 0x8000000017137221 */ /* 0x000fe20000000000 */
[----:B------:R-:W-:Y:S01]  /*0fd0*/  FFMA R16, R17, 1.4426950216293334961, -R16 ;  /* 0x3fb8aa3b11107823 */ /* 0x000fe20000000810 */
[----:B------:R-:W-:Y:S01]  /*0fe0*/  FADD R18, R14, -12583039 ;  /* 0xcb40007f0e127421 */ /* 0x000fe20000000000 */
[----:B------:R-:W-:-:S02]  /*0ff0*/  SHF.L.U32 R12, R12, 0x17, RZ ;  /* 0x000000170c0c7819 */ /* 0x000fc400000006ff */
[----:B------:R-:W-:Y:S01]  /*1000*/  FFMA R17, R17, 1.925963033500011079e-08, R16 ;  /* 0x32a5706011117823 */ /* 0x000fe20000000010 */
[----:B------:R-:W-:Y:S01]  /*1010*/  FFMA.RM R16, R21, R2, 12582913 ;  /* 0x4b40000115107423 */ /* 0x000fe20000004002 */
[----:B------:R-:W-:Y:S01]  /*1020*/  FFMA.SAT R21, R19, R10, 0.5 ;  /* 0x3f00000013157423 */ /* 0x000fe2000000200a */
[----:B------:R-:W-:Y:S01]  /*1030*/  FFMA R18, R15, 1.4426950216293334961, -R18 ;  /* 0x3fb8aa3b0f127823 */ /* 0x000fe20000000812 */
[----:B------:R-:W-:Y:S01]  /*1040*/  SHF.L.U32 R14, R14, 0x17, RZ ;  /* 0x000000170e0e7819 */ /* 0x000fe200000006ff */
[C---:B------:R-:W-:Y:S01]  /*1050*/  FADD R10, R16.reuse, -12583039 ;  /* 0xcb40007f100a7421 */ /* 0x040fe20000000000 */
[----:B------:R-:W-:Y:S01]  /*1060*/  FFMA.RM R21, R21, R2, 12582913 ;  /* 0x4b40000115157423 */ /* 0x000fe20000004002 */
[----:B------:R-:W-:Y:S01]  /*1070*/  FFMA R18, R15, 1.925963033500011079e-08, R18 ;  /* 0x32a570600f127823 */ /* 0x000fe20000000012 */
[----:B------:R-:W0:Y:S01]  /*1080*/  MUFU.EX2 R17, R17 ;  /* 0x0000001100117308 */ /* 0x000e220000000800 */
[----:B------:R-:W-:Y:S01]  /*1090*/  FFMA R10, R13, 1.4426950216293334961, -R10 ;  /* 0x3fb8aa3b0d0a7823 */ /* 0x000fe2000000080a */
[----:B------:R-:W-:Y:S01]  /*10a0*/  FADD R2, R21, -12583039 ;  /* 0xcb40007f15027421 */ /* 0x000fe20000000000 */
[----:B------:R-:W-:-:S02]  /*10b0*/  SHF.L.U32 R16, R16, 0x17, RZ ;  /* 0x0000001710107819 */ /* 0x000fc400000006ff */
[----:B------:R-:W-:Y:S01]  /*10c0*/  FFMA R10, R13, 1.925963033500011079e-08, R10 ;  /* 0x32a570600d0a7823 */ /* 0x000fe2000000000a */
[----:B------:R-:W-:Y:S01]  /*10d0*/  FFMA R2, R19, 1.4426950216293334961, -R2 ;  /* 0x3fb8aa3b13027823 */ /* 0x000fe20000000802 */
[----:B------:R-:W-:Y:S01]  /*10e0*/  SHF.L.U32 R21, R21, 0x17, RZ ;  /* 0x0000001715157819 */ /* 0x000fe200000006ff */
[----:B------:R-:W1:Y:S02]  /*10f0*/  MUFU.EX2 R15, R18 ;  /* 0x00000012000f7308 */ /* 0x000e640000000800 */
[----:B------:R-:W-:-:S06]  /*1100*/  FFMA R2, R19, 1.925963033500011079e-08, R2 ;  /* 0x32a5706013027823 */ /* 0x000fcc0000000002 */
[----:B------:R-:W2:Y:S01]  /*1110*/  MUFU.EX2 R13, R10 ;  /* 0x0000000a000d7308 */ /* 0x000ea20000000800 */
[----:B0-----:R-:W-:-:S04]  /*1120*/  FMUL R12, R12, R17 ;  /* 0x000000110c0c7220 */ /* 0x001fc80000400000 */
[----:B------:R-:W-:Y:S01]  /*1130*/  FADD R3, R3, R12 ;  /* 0x0000000c03037221 */ /* 0x000fe20000000000 */
[----:B------:R0:W-:Y:S02]  /*1140*/  STG.E desc[UR8][R8.64], R12 ;  /* 0x0000000c08007986 */ /* 0x0001e4000c101908 */
[----:B------:R-:W3:Y:S01]  /*1150*/  MUFU.EX2 R2, R2 ;  /* 0x0000000200027308 */ /* 0x000ee20000000800 */
[----:B-1----:R-:W-:-:S04]  /*1160*/  FMUL R14, R14, R15 ;  /* 0x0000000f0e0e7220 */ /* 0x002fc80000400000 */
[----:B------:R-:W-:Y:S01]  /*1170*/  FADD R3, R3, R14 ;  /* 0x0000000e03037221 */ /* 0x000fe20000000000 */
[----:B------:R0:W-:Y:S01]  /*1180*/  STG.E desc[UR8][R8.64+0x4], R14 ;  /* 0x0000040e08007986 */ /* 0x0001e2000c101908 */
[----:B--2---:R-:W-:-:S04]  /*1190*/  FMUL R13, R16, R13 ;  /* 0x0000000d100d7220 */ /* 0x004fc80000400000 */
[----:B------:R-:W-:Y:S01]  /*11a0*/  FADD R3, R3, R13 ;  /* 0x0000000d03037221 */ /* 0x000fe20000000000 */
[----:B------:R0:W-:Y:S01]  /*11b0*/  STG.E desc[UR8][R8.64+0x8], R13 ;  /* 0x0000080d08007986 */ /* 0x0001e2000c101908 */
[----:B---3--:R-:W-:-:S04]  /*11c0*/  FMUL R21, R21, R2 ;  /* 0x0000000215157220 */ /* 0x008fc80000400000 */
[----:B------:R-:W-:Y:S01]  /*11d0*/  FADD R3, R3, R21 ;  /* 0x0000001503037221 */ /* 0x000fe20000000000 */
[----:B------:R0:W-:Y:S06]  /*11e0*/  STG.E desc[UR8][R8.64+0xc], R21 ;  /* 0x00000c1508007986 */ /* 0x0001ec000c101908 */
.L_x_11:
[----:B------:R-:W-:Y:S05]  /*11f0*/  BRA.U !UP1, `(.L_x_8) ;  /* 0x0000000109c07547 */ /* 0x000fea000b800000 */
[----:B------:R-:W-:Y:S02]  /*1200*/  UISETP.NE.AND UP0, UPT, UR6, 0x1, UPT ;  /* 0x000000010600788c */ /* 0x000fe4000bf05270 */
[----:B------:R-:W-:-:S04]  /*1210*/  ULOP3.LUT UR4, UR4, 0x1, URZ, 0xc0, !UPT ;  /* 0x0000000104047892 */ /* 0x000fc8000f8ec0ff */
[----:B------:R-:W-:-:S03]  /*1220*/  UISETP.NE.U32.AND UP1, UPT, UR4, 0x1, UPT ;  /* 0x000000010400788c */ /* 0x000fc6000bf25070 */
[----:B------:R-:W-:Y:S08]  /*1230*/  BRA.U !UP0, `(.L_x_12) ;  /* 0x0000000108707547 */ /* 0x000ff0000b800000 */
[----:B0--3--:R-:W-:-:S05]  /*1240*/  IMAD.WIDE.U32 R8, R11, 0x4, R6 ;  /* 0x000000040b087825 */ /* 0x009fca00078e0006 */
[----:B------:R-:W2:Y:S04]  /*1250*/  LDG.E R13, desc[UR8][R8.64] ;  /* 0x00000008080d7981 */ /* 0x000ea8000c1e1900 */
[----:B------:R-:W3:Y:S01]  /*1260*/  LDG.E R15, desc[UR8][R8.64+0x4] ;  /* 0x00000408080f7981 */ /* 0x000ee2000c1e1900 */
[----:B------:R-:W-:Y:S01]  /*1270*/  HFMA2 R12, -RZ, RZ, 0.96630859375, -0.0022525787353515625 ;  /* 0x3bbb989dff0c7431 */ /* 0x000fe200000001ff */
[----:B------:R-:W-:Y:S02]  /*1280*/  MOV R17, 0x437c0000 ;  /* 0x437c000000117802 */ /* 0x000fe40000000f00 */
[----:B------:R-:W-:Y:S01]  /*1290*/  IADD3 R11, PT, PT, R11, 0x2, RZ ;  /* 0x000000020b0b7810 */ /* 0x000fe20007ffe0ff */
[--C-:B--2--5:R-:W-:Y:S01]  /*12a0*/  FADD R13, R13, -R0.reuse ;  /* 0x800000000d0d7221 */ /* 0x124fe20000000000 */
[----:B---3--:R-:W-:-:S03]  /*12b0*/  FADD R15, R15, -R0 ;  /* 0x800000000f0f7221 */ /* 0x008fc60000000000 */
[-C--:B------:R-:W-:Y:S01]  /*12c0*/  FFMA.SAT R2, R13, R12.reuse, 0.5 ;  /* 0x3f0000000d027423 */ /* 0x080fe2000000200c */
[----:B------:R-:W-:-:S03]  /*12d0*/  FFMA.SAT R12, R15, R12, 0.5 ;  /* 0x3f0000000f0c7423 */ /* 0x000fc6000000200c */
[-C--:B------:R-:W-:Y:S01]  /*12e0*/  FFMA.RM R2, R2, R17.reuse, 12582913 ;  /* 0x4b40000102027423 */ /* 0x080fe20000004011 */
[----:B------:R-:W-:-:S03]  /*12f0*/  FFMA.RM R12, R12, R17, 12582913 ;  /* 0x4b4000010c0c7423 */ /* 0x000fc60000004011 */
[C---:B------:R-:W-:Y:S01]  /*1300*/  FADD R10, R2.reuse, -12583039 ;  /* 0xcb40007f020a7421 */ /* 0x040fe20000000000 */
[----:B------:R-:W-:Y:S01]  /*1310*/  SHF.L.U32 R2, R2, 0x17, RZ ;  /* 0x0000001702027819 */ /* 0x000fe200000006ff */
[C---:B------:R-:W-:Y:S02]  /*1320*/  FADD R14, R12.reuse, -12583039 ;  /* 0xcb40007f0c0e7421 */ /* 0x040fe40000000000 */
[----:B------:R-:W-:Y:S01]  /*1330*/  FFMA R10, R13, 1.4426950216293334961, -R10 ;  /* 0x3fb8aa3b0d0a7823 */ /* 0x000fe2000000080a */
[----:B------:R-:W-:Y:S01]  /*1340*/  SHF.L.U32 R12, R12, 0x17, RZ ;  /* 0x000000170c0c7819 */ /* 0x000fe200000006ff */
[----:B------:R-:W-:Y:S02]  /*1350*/  FFMA R14, R15, 1.4426950216293334961, -R14 ;  /* 0x3fb8aa3b0f0e7823 */ /* 0x000fe4000000080e */
[----:B------:R-:W-:Y:S02]  /*1360*/  FFMA R10, R13, 1.925963033500011079e-08, R10 ;  /* 0x32a570600d0a7823 */ /* 0x000fe4000000000a */
[----:B------:R-:W-:-:S02]  /*1370*/  FFMA R14, R15, 1.925963033500011079e-08, R14 ;  /* 0x32a570600f0e7823 */ /* 0x000fc4000000000e */
[----:B------:R-:W0:Y:S08]  /*1380*/  MUFU.EX2 R13, R10 ;  /* 0x0000000a000d7308 */ /* 0x000e300000000800 */
[----:B------:R-:W1:Y:S01]  /*1390*/  MUFU.EX2 R15, R14 ;  /* 0x0000000e000f7308 */ /* 0x000e620000000800 */
[----:B0-----:R-:W-:-:S04]  /*13a0*/  FMUL R2, R2, R13 ;  /* 0x0000000d02027220 */ /* 0x001fc80000400000 */
[----:B------:R-:W-:Y:S01]  /*13b0*/  FADD R3, R3, R2 ;  /* 0x0000000203037221 */ /* 0x000fe20000000000 */
[----:B------:R2:W-:Y:S01]  /*13c0*/  STG.E desc[UR8][R8.64], R2 ;  /* 0x0000000208007986 */ /* 0x0005e2000c101908 */
[----:B-1----:R-:W-:-:S04]  /*13d0*/  FMUL R12, R12, R15 ;  /* 0x0000000f0c0c7220 */ /* 0x002fc80000400000 */
[----:B------:R-:W-:Y:S01]  /*13e0*/  FADD R3, R3, R12 ;  /* 0x0000000c03037221 */ /* 0x000fe20000000000 */
[----:B------:R2:W-:Y:S06]  /*13f0*/  STG.E desc[UR8][R8.64+0x4], R12 ;  /* 0x0000040c08007986 */ /* 0x0005ec000c101908 */
.L_x_12:
[----:B------:R-:W-:Y:S05]  /*1400*/  BRA.U UP1, `(.L_x_8) ;  /* 0x00000001013c7547 */ /* 0x000fea000b800000 */
[----:B0-23--:R-:W-:-:S05]  /*1410*/  IMAD.WIDE.U32 R8, R11, 0x4, R6 ;  /* 0x000000040b087825 */ /* 0x00dfca00078e0006 */
[----:B------:R-:W2:Y:S01]  /*1420*/  LDG.E R11, desc[UR8][R8.64] ;  /* 0x00000008080b7981 */ /* 0x000ea2000c1e1900 */
[----:B------:R-:W-:Y:S01]  /*1430*/  HFMA2 R2, -RZ, RZ, 0.96630859375, -0.0022525787353515625 ;  /* 0x3bbb989dff027431 */ /* 0x000fe200000001ff */
[----:B------:R-:W-:Y:S01]  /*1440*/  MOV R13, 0x437c0000 ;  /* 0x437c0000000d7802 */ /* 0x000fe20000000f00 */
[----:B--2--5:R-:W-:-:S04]  /*1450*/  FADD R11, R11, -R0 ;  /* 0x800000000b0b7221 */ /* 0x024fc80000000000 */
[----:B------:R-:W-:-:S04]  /*1460*/  FFMA.SAT R0, R11, R2, 0.5 ;  /* 0x3f0000000b007423 */ /* 0x000fc80000002002 */
[----:B------:R-:W-:-:S04]  /*1470*/  FFMA.RM R0, R0, R13, 12582913 ;  /* 0x4b40000100007423 */ /* 0x000fc8000000400d */
[C---:B------:R-:W-:Y:S01]  /*1480*/  FADD R2, R0.reuse, -12583039 ;  /* 0xcb40007f00027421 */ /* 0x040fe20000000000 */
[----:B------:R-:W-:-:S03]  /*1490*/  SHF.L.U32 R0, R0, 0x17, RZ ;  /* 0x0000001700007819 */ /* 0x000fc600000006ff */
[----:B------:R-:W-:-:S04]  /*14a0*/  FFMA R2, R11, 1.4426950216293334961, -R2 ;  /* 0x3fb8aa3b0b027823 */ /* 0x000fc80000000802 */
[----:B------:R-:W-:-:S04]  /*14b0*/  FFMA R2, R11, 1.925963033500011079e-08, R2 ;  /* 0x32a570600b027823 */ /* 0x000fc80000000002 */
[----:B------:R-:W0:Y:S02]  /*14c0*/  MUFU.EX2 R11, R2 ;  /* 0x00000002000b7308 */ /* 0x000e240000000800 */
[----:B0-----:R-:W-:-:S04]  /*14d0*/  FMUL R0, R0, R11 ;  /* 0x0000000b00007220 */ /* 0x001fc80000400000 */
[----:B------:R-:W-:Y:S01]  /*14e0*/  FADD R3, R3, R0 ;  /* 0x0000000003037221 */ /* 0x000fe20000000000 */
[----:B------:R1:W-:Y:S06]  /*14f0*/  STG.E desc[UR8][R8.64], R0 ;  /* 0x0000000008007986 */ /* 0x0003ec000c101908 */
.L_x_8:
[----:B--2---:R-:W2:Y:S02]  /*1500*/  LDC R2, c[0x0][0x38c] ;  /* 0x0000e300ff027b82 */ /* 0x004ea40000000800 */
[----:B--2---:R-:W-:-:S13]  /*1510*/  ISETP.GE.AND P0, PT, R2, 0x1, PT ;  /* 0x000000010200780c */ /* 0x004fda0003f06270 */
[----:B------:R-:W-:Y:S05]  /*1520*/  @!P0 EXIT ;  /* 0x000000000000894d */ /* 0x000fea0003800000 */
[C---:B------:R-:W-:Y:S01]  /*1530*/  ISETP.GE.U32.AND P0, PT, R2.reuse, 0x10, PT ;  /* 0x000000100200780c */ /* 0x040fe20003f06070 */
[----:B------:R-:W-:Y:S01]  /*1540*/  HFMA2 R11, -RZ, RZ, 0, 0 ;  /* 0x00000000ff0b7431 */ /* 0x000fe200000001ff */
[----:B------:R-:W-:-:S11]  /*1550*/  LOP3.LUT R10, R2, 0xf, RZ, 0xc0, !PT ;  /* 0x0000000f020a7812 */ /* 0x000fd600078ec0ff */
[----:B------:R-:W-:Y:S05]  /*1560*/  @!P0 BRA `(.L_x_13) ;  /* 0x0000001000088947 */ /* 0x000fea0003800000 */
[----:B-1---5:R-:W-:Y:S02]  /*1570*/  IADD3 R0, P0, PT, R6, 0x20, RZ ;  /* 0x0000002006007810 */ /* 0x022fe40007f1e0ff */
[----:B------:R-:W-:Y:S02]  /*1580*/  LOP3.LUT R11, R2, 0x7ffffff0, RZ, 0xc0, !PT ;  /* 0x7ffffff0020b7812 */ /* 0x000fe400078ec0ff */
[----:B0--3--:R-:W-:Y:S02]  /*1590*/  IADD3.X R13, PT, PT, RZ, R7, RZ, P0, !PT ;  /* 0x00000007ff0d7210 */ /* 0x009fe400007fe4ff */
[----:B------:R-:W-:-:S07]  /*15a0*/  IADD3 R2, PT, PT, -R11, RZ, RZ ;  /* 0x000000ff0b027210 */ /* 0x000fce0007ffe1ff */
.L_x_46:
[----:B--2---:R-:W-:Y:S02]  /*15b0*/  MOV R8, R0 ;  /* 0x0000000000087202 */ /* 0x004fe40000000f00 */
[----:B------:R-:W-:-:S05]  /*15c0*/  MOV R9, R13 ;  /* 0x0000000d00097202 */ /* 0x000fca0000000f00 */
[----:B------:R-:W2:Y:S01]  /*15d0*/  LDG.E R0, desc[UR8][R8.64+-0x20] ;  /* 0xffffe00808007981 */ /* 0x000ea2000c1e1900 */
[----:B------:R-:W0:Y:S01]  /*15e0*/  MUFU.RCP R12, R3 ;  /* 0x00000003000c7308 */ /* 0x000e220000001000 */
[----:B------:R-:W-:Y:S01]  /*15f0*/  IADD3 R2, PT, PT, R2, 0x10, RZ ;  /* 0x0000001002027810 */ /* 0x000fe20007ffe0ff */
[----:B------:R-:W-:Y:S03]  /*1600*/  BSSY.RECONVERGENT B2, `(.L_x_14) ;  /* 0x000000c000027945 */ /* 0x000fe60003800200 */
[----:B------:R-:W-:Y:S01]  /*1610*/  ISETP.NE.AND P2, PT, R2, RZ, PT ;  /* 0x000000ff0200720c */ /* 0x000fe20003f45270 */
[----:B0-----:R-:W-:-:S04]  /*1620*/  FFMA R13, R12, -R3, 1 ;  /* 0x3f8000000c0d7423 */ /* 0x001fc80000000803 */
[----:B------:R-:W-:Y:S01]  /*1630*/  FFMA R13, R12, R13, R12 ;  /* 0x0000000d0c0d7223 */ /* 0x000fe2000000000c */
[----:B--2---:R-:W0:Y:S03]  /*1640*/  FCHK P0, R0, R3 ;  /* 0x0000000300007302 */ /* 0x004e260000000000 */
[----:B------:R-:W-:-:S04]  /*1650*/  FFMA R12, R0, R13, RZ ;  /* 0x0000000d000c7223 */ /* 0x000fc800000000ff */
[----:B------:R-:W-:-:S04]  /*1660*/  FFMA R14, R12, -R3, R0 ;  /* 0x800000030c0e7223 */ /* 0x000fc80000000000 */
[----:B------:R-:W-:Y:S01]  /*1670*/  FFMA R13, R13, R14, R12 ;  /* 0x0000000e0d0d7223 */ /* 0x000fe2000000000c */
[----:B0-----:R-:W-:Y:S06]  /*1680*/  @!P0 BRA `(.L_x_15) ;  /* 0x00000000000c8947 */ /* 0x001fec0003800000 */
[----:B------:R-:W-:-:S07]  /*1690*/  MOV R12, 0x16b0 ;  /* 0x000016b0000c7802 */ /* 0x000fce0000000f00 */
[----:B------:R-:W-:Y:S05]  /*16a0*/  CALL.REL.NOINC `($__internal_0_$__cuda_sm3x_div_rn_noftz_f32_slowpath) ;  /* 0x0000001c00647944 */ /* 0x000fea0003c00000 */
[----:B------:R-:W-:-:S07]  /*16b0*/  MOV R13, R15 ;  /* 0x0000000f000d7202 */ /* 0x000fce0000000f00 */
.L_x_15:
[----:B------:R-:W-:Y:S05]  /*16c0*/  BSYNC.RECONVERGENT B2 ;  /* 0x0000000000027941 */ /* 0x000fea0003800200 */
.L_x_14:
[----:B------:R-:W2:Y:S01]  /*16d0*/  LDG.E R17, desc[UR8][R8.64+-0x1c] ;  /* 0xffffe40808117981 */ /* 0x000ea2000c1e1900 */
[----:B------:R-:W0:Y:S01]  /*16e0*/  MUFU.RCP R0, R3 ;  /* 0x0000000300007308 */ /* 0x000e220000001000 */
[----:B------:R-:W-:Y:S02]  /*16f0*/  BSSY.RECONVERGENT B2, `(.L_x_16) ;  /* 0x000000c000027945 */ /* 0x000fe40003800200 */
[----:B------:R1:W-:Y:S01]  /*1700*/  STG.E desc[UR8][R8.64+-0x20], R13 ;  /* 0xffffe00d08007986 */ /* 0x0003e2000c101908 */
[----:B0-----:R-:W-:-:S04]  /*1710*/  FFMA R15, R0, -R3, 1 ;  /* 0x3f800000000f7423 */ /* 0x001fc80000000803 */
[----:B------:R-:W-:Y:S01]  /*1720*/  FFMA R0, R0, R15, R0 ;  /* 0x0000000f00007223 */ /* 0x000fe20000000000 */
[----:B--2---:R-:W0:Y:S03]  /*1730*/  FCHK P0, R17, R3 ;  /* 0x0000000311007302 */ /* 0x004e260000000000 */
[----:B------:R-:W-:-:S04]  /*1740*/  FFMA R12, R0, R17, RZ ;  /* 0x00000011000c7223 */ /* 0x000fc800000000ff */
[----:B------:R-:W-:-:S04]  /*1750*/  FFMA R15, R12, -R3, R17 ;  /* 0x800000030c0f7223 */ /* 0x000fc80000000011 */
[----:B------:R-:W-:Y:S01]  /*1760*/  FFMA R15, R0, R15, R12 ;  /* 0x0000000f000f7223 */ /* 0x000fe2000000000c */
[----:B01----:R-:W-:Y:S06]  /*1770*/  @!P0 BRA `(.L_x_17) ;  /* 0x00000000000c8947 */ /* 0x003fec0003800000 */
[----:B------:R-:W-:Y:S02]  /*1780*/  MOV R0, R17 ;  /* 0x0000001100007202 */ /* 0x000fe40000000f00 */
[----:B------:R-:W-:-:S07]  /*1790*/  MOV R12, 0x17b0 ;  /* 0x000017b0000c7802 */ /* 0x000fce0000000f00 */
[----:B------:R-:W-:Y:S05]  /*17a0*/  CALL.REL.NOINC `($__internal_0_$__cuda_sm3x_div_rn_noftz_f32_slowpath) ;  /* 0x0000001c00247944 */ /* 0x000fea0003c00000 */
.L_x_17:
[----:B------:R-:W-:Y:S05]  /*17b0*/  BSYNC.RECONVERGENT B2 ;  /* 0x0000000000027941 */ /* 0x000fea0003800200 */
.L_x_16:
        /* <DEDUP_REMOVED lines=14> */
[----:B------:R-:W-:-:S07]  /*18a0*/  MOV R13, R15 ;  /* 0x0000000f000d7202 */ /* 0x000fce0000000f00 */
.L_x_19:
[----:B------:R-:W-:Y:S05]  /*18b0*/  BSYNC.RECONVERGENT B2 ;  /* 0x0000000000027941 */ /* 0x000fea0003800200 */
.L_x_18:
        /* <DEDUP_REMOVED lines=14> */
.L_x_21:
[----:B------:R-:W-:Y:S05]  /*19a0*/  BSYNC.RECONVERGENT B2 ;  /* 0x0000000000027941 */ /* 0x000fea0003800200 */
.L_x_20:
        /* <DEDUP_REMOVED lines=15> */
.L_x_23:
[----:B------:R-:W-:Y:S05]  /*1aa0*/  BSYNC.RECONVERGENT B2 ;  /* 0x0000000000027941 */ /* 0x000fea0003800200 */
.L_x_22:
        /* <DEDUP_REMOVED lines=14> */
.L_x_25:
[----:B------:R-:W-:Y:S05]  /*1b90*/  BSYNC.RECONVERGENT B2 ;  /* 0x0000000000027941 */ /* 0x000fea0003800200 */
.L_x_24:
        /* <DEDUP_REMOVED lines=15> */
.L_x_27:
[----:B------:R-:W-:Y:S05]  /*1c90*/  BSYNC.RECONVERGENT B2 ;  /* 0x0000000000027941 */ /* 0x000fea0003800200 */
.L_x_26:
        /* <DEDUP_REMOVED lines=14> */
.L_x_29:
[----:B------:R-:W-:Y:S05]  /*1d80*/  BSYNC.RECONVERGENT B2 ;  /* 0x0000000000027941 */ /* 0x000fea0003800200 */
.L_x_28:
        /* <DEDUP_REMOVED lines=15> */
.L_x_31:
[----:B------:R-:W-:Y:S05]  /*1e80*/  BSYNC.RECONVERGENT B2 ;  /* 0x0000000000027941 */ /* 0x000fea0003800200 */
.L_x_30:
        /* <DEDUP_REMOVED lines=14> */
.L_x_33:
[----:B------:R-:W-:Y:S05]  /*1f70*/  BSYNC.RECONVERGENT B2 ;  /* 0x0000000000027941 */ /* 0x000fea0003800200 */
.L_x_32:
        /* <DEDUP_REMOVED lines=15> */
.L_x_35:
[----:B------:R-:W-:Y:S05]  /*2070*/  BSYNC.RECONVERGENT B2 ;  /* 0x0000000000027941 */ /* 0x000fea0003800200 */
.L_x_34:
        /* <DEDUP_REMOVED lines=14> */
.L_x_37:
[----:B------:R-:W-:Y:S05]  /*2160*/  BSYNC.RECONVERGENT B2 ;  /* 0x0000000000027941 */ /* 0x000fea0003800200 */
.L_x_36:
        /* <DEDUP_REMOVED lines=15> */
.L_x_39:
[----:B------:R-:W-:Y:S05]  /*2260*/  BSYNC.RECONVERGENT B2 ;  /* 0x0000000000027941 */ /* 0x000fea0003800200 */
.L_x_38:
        /* <DEDUP_REMOVED lines=14> */
.L_x_41:
[----:B------:R-:W-:Y:S05]  /*2350*/  BSYNC.RECONVERGENT B2 ;  /* 0x0000000000027941 */ /* 0x000fea0003800200 */
.L_x_40:
        /* <DEDUP_REMOVED lines=15> */
.L_x_43:
[----:B------:R-:W-:Y:S05]  /*2450*/  BSYNC.RECONVERGENT B2 ;  /* 0x0000000000027941 */ /* 0x000fea0003800200 */
.L_x_42:
        /* <DEDUP_REMOVED lines=14> */
.L_x_45:
[----:B------:R-:W-:Y:S05]  /*2540*/  BSYNC.RECONVERGENT B2 ;  /* 0x0000000000027941 */ /* 0x000fea0003800200 */
.L_x_44:
[----:B------:R2:W-:Y:S01]  /*2550*/  STG.E desc[UR8][R8.64+0x1c], R15 ;  /* 0x00001c0f08007986 */ /* 0x0005e2000c101908 */
[----:B------:R-:W-:-:S04]  /*2560*/  IADD3 R0, P0, PT, R8, 0x40, RZ ;  /* 0x0000004008007810 */ /* 0x000fc80007f1e0ff */
[----:B------:R-:W-:Y:S01]  /*2570*/  IADD3.X R13, PT, PT, RZ, R9, RZ, P0, !PT ;  /* 0x00000009ff0d7210 */ /* 0x000fe200007fe4ff */
[----:B------:R-:W-:Y:S08]  /*2580*/  @P2 BRA `(.L_x_46) ;  /* 0xfffffff000082947 */ /* 0x000ff0000383ffff */
.L_x_13:
[----:B------:R-:W-:-:S13]  /*2590*/  ISETP.NE.AND P0, PT, R10, RZ, PT ;  /* 0x000000ff0a00720c */ /* 0x000fda0003f05270 */
[----:B------:R-:W-:Y:S05]  /*25a0*/  @!P0 EXIT ;  /* 0x000000000000894d */ /* 0x000fea0003800000 */
[----:B------:R-:W4:Y:S01]  /*25b0*/  LDCU UR4, c[0x0][0x38c] ;  /* 0x00007180ff0477ac */ /* 0x000f220008000800 */
[----:B------:R-:W-:Y:S01]  /*25c0*/  ISETP.GE.U32.AND P0, PT, R10, 0x8, PT ;  /* 0x000000080a00780c */ /* 0x000fe20003f06070 */
[----:B----4-:R-:W-:-:S12]  /*25d0*/  ULOP3.LUT UR4, UR4, 0x7, URZ, 0xc0, !UPT ;  /* 0x0000000704047892 */ /* 0x010fd8000f8ec0ff */
[----:B------:R-:W-:Y:S05]  /*25e0*/  @!P0 BRA `(.L_x_47) ;  /* 0x0000000400f88947 */ /* 0x000fea0003800000 */
[----:B0123--:R-:W-:-:S05]  /*25f0*/  IMAD.WIDE.U32 R8, R11, 0x4, R6 ;  /* 0x000000040b087825 */ /* 0x00ffca00078e0006 */
[----:B------:R-:W2:Y:S01]  /*2600*/  LDG.E R15, desc[UR8][R8.64] ;  /* 0x00000008080f7981 */ /* 0x000ea2000c1e1900 */
[----:B-----5:R-:W0:Y:S01]  /*2610*/  MUFU.RCP R0, R3 ;  /* 0x0000000300007308 */ /* 0x020e220000001000 */
[----:B------:R-:W-:Y:S01]  /*2620*/  BSSY.RECONVERGENT B2, `(.L_x_48) ;  /* 0x000000c000027945 */ /* 0x000fe20003800200 */
[----:B0-----:R-:W-:-:S04]  /*2630*/  FFMA R13, R0, -R3, 1 ;  /* 0x3f800000000d7423 */ /* 0x001fc80000000803 */
[----:B------:R-:W-:Y:S02]  /*2640*/  FFMA R0, R0, R13, R0 ;  /* 0x0000000d00007223 */ /* 0x000fe40000000000 */
[----:B--2---:R-:W0:Y:S02]  /*2650*/  FCHK P0, R15, R3 ;  /* 0x000000030f007302 */ /* 0x004e240000000000 */
[----:B------:R-:W-:-:S04]  /*2660*/  FFMA R2, R0, R15, RZ ;  /* 0x0000000f00027223 */ /* 0x000fc800000000ff */
[----:B------:R-:W-:-:S04]  /*2670*/  FFMA R13, R2, -R3, R15 ;  /* 0x80000003020d7223 */ /* 0x000fc8000000000f */
[----:B------:R-:W-:Y:S01]  /*2680*/  FFMA R13, R0, R13, R2 ;  /* 0x0000000d000d7223 */ /* 0x000fe20000000002 */
[----:B0-----:R-:W-:Y:S06]  /*2690*/  @!P0 BRA `(.L_x_49) ;  /* 0x0000000000108947 */ /* 0x001fec0003800000 */
[----:B------:R-:W-:Y:S02]  /*26a0*/  MOV R0, R15 ;  /* 0x0000000f00007202 */ /* 0x000fe40000000f00 */
[----:B------:R-:W-:-:S07]  /*26b0*/  MOV R12, 0x26d0 ;  /* 0x000026d0000c7802 */ /* 0x000fce0000000f00 */
[----:B------:R-:W-:Y:S05]  /*26c0*/  CALL.REL.NOINC `($__internal_0_$__cuda_sm3x_div_rn_noftz_f32_slowpath) ;  /* 0x0000000c005c7944 */ /* 0x000fea0003c00000 */
[----:B------:R-:W-:-:S07]  /*26d0*/  MOV R13, R15 ;  /* 0x0000000f000d7202 */ /* 0x000fce0000000f00 */
.L_x_49:
[----:B------:R-:W-:Y:S05]  /*26e0*/  BSYNC.RECONVERGENT B2 ;  /* 0x0000000000027941 */ /* 0x000fea0003800200 */
.L_x_48:
        /* <DEDUP_REMOVED lines=14> */
.L_x_51:
[----:B------:R-:W-:Y:S05]  /*27d0*/  BSYNC.RECONVERGENT B2 ;  /* 0x0000000000027941 */ /* 0x000fea0003800200 */
.L_x_50:
        /* <DEDUP_REMOVED lines=15> */
.L_x_53:
[----:B------:R-:W-:Y:S05]  /*28d0*/  BSYNC.RECONVERGENT B2 ;  /* 0x0000000000027941 */ /* 0x000fea0003800200 */
.L_x_52:
        /* <DEDUP_REMOVED lines=14> */
.L_x_55:
[----:B------:R-:W-:Y:S05]  /*29c0*/  BSYNC.RECONVERGENT B2 ;  /* 0x0000000000027941 */ /* 0x000fea0003800200 */
.L_x_54:
        /* <DEDUP_REMOVED lines=15> */
.L_x_57:
[----:B------:R-:W-:Y:S05]  /*2ac0*/  BSYNC.RECONVERGENT B2 ;  /* 0x0000000000027941 */ /* 0x000fea0003800200 */
.L_x_56:
        /* <DEDUP_REMOVED lines=14> */
.L_x_59:
[----:B------:R-:W-:Y:S05]  /*2bb0*/  BSYNC.RECONVERGENT B2 ;  /* 0x0000000000027941 */ /* 0x000fea0003800200 */
.L_x_58:
        /* <DEDUP_REMOVED lines=15> */
.L_x_61:
[----:B------:R-:W-:Y:S05]  /*2cb0*/  BSYNC.RECONVERGENT B2 ;  /* 0x0000000000027941 */ /* 0x000fea0003800200 */
.L_x_60:
        /* <DEDUP_REMOVED lines=14> */
.L_x_63:
[----:B------:R-:W-:Y:S05]  /*2da0*/  BSYNC.RECONVERGENT B2 ;  /* 0x0000000000027941 */ /* 0x000fea0003800200 */
.L_x_62:
[----:B------:R4:W-:Y:S01]  /*2db0*/  STG.E desc[UR8][R8.64+0x1c], R15 ;  /* 0x00001c0f08007986 */ /* 0x0009e2000c101908 */
[----:B------:R-:W-:-:S07]  /*2dc0*/  IADD3 R11, PT, PT, R11, 0x8, RZ ;  /* 0x000000080b0b7810 */ /* 0x000fce0007ffe0ff */
.L_x_47:
[----:B------:R-:W-:-:S13]  /*2dd0*/  ISETP.NE.AND P0, PT, RZ, UR4, PT ;  /* 0x00000004ff007c0c */ /* 0x000fda000bf05270 */
[----:B------:R-:W-:Y:S05]  /*2de0*/  @!P0 EXIT ;  /* 0x000000000000894d */ /* 0x000fea0003800000 */
[----:B------:R-:W0:Y:S01]  /*2df0*/  LDCU UR5, c[0x0][0x38c] ;  /* 0x00007180ff0577ac */ /* 0x000e220008000800 */
[----:B------:R-:W-:Y:S02]  /*2e00*/  UISETP.GE.U32.AND UP0, UPT, UR4, 0x4, UPT ;  /* 0x000000040400788c */ /* 0x000fe4000bf06070 */
[----:B0-----:R-:W-:-:S07]  /*2e10*/  ULOP3.LUT UR5, UR5, 0x3, URZ, 0xc0, !UPT ;  /* 0x0000000305057892 */ /* 0x001fce000f8ec0ff */
[----:B------:R-:W-:Y:S05]  /*2e20*/  BRA.U !UP0, `(.L_x_64) ;  /* 0x0000000508087547 */ /* 0x000fea000b800000 */
[----:B------:R-:W-:-:S05]  /*2e30*/  IMAD.WIDE.U32 R6, R11, 0x4, R6 ;  /* 0x000000040b067825 */ /* 0x000fca00078e0006 */
[----:B---3--:R-:W3:Y:S01]  /*2e40*/  LDG.E R13, desc[UR8][R6.64] ;  /* 0x00000008060d7981 */ /* 0x008ee2000c1e1900 */
[----:B-1---5:R-:W2:Y:S01]  /*2e50*/  MUFU.RCP R0, R3 ;  /* 0x0000000300007308 */ /* 0x022ea20000001000 */
[----:B------:R-:W-:Y:S01]  /*2e60*/  BSSY.RECONVERGENT B2, `(.L_x_65) ;  /* 0x000000c000027945 */ /* 0x000fe20003800200 */
[----:B--2-4-:R-:W-:-:S04]  /*2e70*/  FFMA R9, R0, -R3, 1 ;  /* 0x3f80000000097423 */ /* 0x014fc80000000803 */
[----:B------:R-:W-:Y:S02]  /*2e80*/  FFMA R0, R0, R9, R0 ;  /* 0x0000000900007223 */ /* 0x000fe40000000000 */
[----:B---3--:R-:W0:Y:S02]  /*2e90*/  FCHK P0, R13, R3 ;  /* 0x000000030d007302 */ /* 0x008e240000000000 */
        /* <DEDUP_REMOVED lines=8> */
.L_x_66:
[----:B------:R-:W-:Y:S05]  /*2f20*/  BSYNC.RECONVERGENT B2 ;  /* 0x0000000000027941 */ /* 0x000fea0003800200 */
.L_x_65:
        /* <DEDUP_REMOVED lines=15> */
.L_x_68:
[----:B------:R-:W-:Y:S05]  /*3020*/  BSYNC.RECONVERGENT B2 ;  /* 0x0000000000027941 */ /* 0x000fea0003800200 */
.L_x_67:
        /* <DEDUP_REMOVED lines=15> */
.L_x_70:
[----:B------:R-:W-:Y:S05]  /*3120*/  BSYNC.RECONVERGENT B2 ;  /* 0x0000000000027941 */ /* 0x000fea0003800200 */
.L_x_69:
        /* <DEDUP_REMOVED lines=15> */
.L_x_72:
[----:B------:R-:W-:Y:S05]  /*3220*/  BSYNC.RECONVERGENT B2 ;  /* 0x0000000000027941 */ /* 0x000fea0003800200 */
.L_x_71:
[----:B------:R0:W-:Y:S01]  /*3230*/  STG.E desc[UR8][R6.64+0xc], R13 ;  /* 0x00000c0d06007986 */ /* 0x0001e2000c101908 */
[----:B------:R-:W-:-:S07]  /*3240*/  IADD3 R11, PT, PT, R11, 0x4, RZ ;  /* 0x000000040b0b7810 */ /* 0x000fce0007ffe0ff */
.L_x_64:
[----:B------:R-:W-:-:S13]  /*3250*/  ISETP.NE.AND P0, PT, RZ, UR5, PT ;  /* 0x00000005ff007c0c */ /* 0x000fda000bf05270 */
[----:B------:R-:W-:Y:S05]  /*3260*/  @!P0 EXIT ;  /* 0x000000000000894d */ /* 0x000fea0003800000 */
[----:B------:R-:W1:Y:S01]  /*3270*/  LDCU.64 UR6, c[0x0][0x380] ;  /* 0x00007000ff0677ac */ /* 0x000e620008000a00 */
[----:B------:R-:W-:Y:S01]  /*3280*/  IMAD.WIDE.U32 R4, R11, 0x4, R4 ;  /* 0x000000040b047825 */ /* 0x000fe200078e0004 */
[----:B------:R-:W-:Y:S02]  /*3290*/  UIADD3 UR4, UPT, UPT, -UR5, URZ, URZ ;  /* 0x000000ff05047290 */ /* 0x000fe4000fffe1ff */
[----:B-1---5:R-:W-:-:S04]  /*32a0*/  IADD3 R0, P0, PT, R4, UR6, RZ ;  /* 0x0000000604007c10 */ /* 0x022fc8000ff1e0ff */
[----:B--234-:R-:W-:-:S09]  /*32b0*/  IADD3.X R9, PT, PT, R5, UR7, RZ, P0, !PT ;  /* 0x0000000705097c10 */ /* 0x01cfd200087fe4ff */
.L_x_75:
[----:B-1----:R-:W-:Y:S02]  /*32c0*/  MOV R4, R0 ;  /* 0x0000000000047202 */ /* 0x002fe40000000f00 */
[----:B------:R-:W-:-:S05]  /*32d0*/  MOV R5, R9 ;  /* 0x0000000900057202 */ /* 0x000fca0000000f00 */
[----:B------:R-:W2:Y:S01]  /*32e0*/  LDG.E R9, desc[UR8][R4.64] ;  /* 0x0000000804097981 */ /* 0x000ea2000c1e1900 */
[----:B------:R-:W0:Y:S01]  /*32f0*/  MUFU.RCP R0, R3 ;  /* 0x0000000300007308 */ /* 0x000e220000001000 */
[----:B------:R-:W-:Y:S01]  /*3300*/  UIADD3 UR4, UPT, UPT, UR4, 0x1, URZ ;  /* 0x0000000104047890 */ /* 0x000fe2000fffe0ff */
[----:B------:R-:W-:Y:S03]  /*3310*/  BSSY.RECONVERGENT B2, `(.L_x_73) ;  /* 0x000000d000027945 */ /* 0x000fe60003800200 */
[----:B------:R-:W-:Y:S01]  /*3320*/  UISETP.NE.AND UP0, UPT, UR4, URZ, UPT ;  /* 0x000000ff0400728c */ /* 0x000fe2000bf05270 */
[----:B0-----:R-:W-:-:S04]  /*3330*/  FFMA R7, R0, -R3, 1 ;  /* 0x3f80000000077423 */ /* 0x001fc80000000803 */
[----:B------:R-:W-:Y:S01]  /*3340*/  FFMA R0, R0, R7, R0 ;  /* 0x0000000700007223 */ /* 0x000fe20000000000 */
[----:B--2---:R-:W0:Y:S03]  /*3350*/  FCHK P0, R9, R3 ;  /* 0x0000000309007302 */ /* 0x004e260000000000 */
        /* <DEDUP_REMOVED lines=8> */
.L_x_74:
[----:B------:R-:W-:Y:S05]  /*33e0*/  BSYNC.RECONVERGENT B2 ;  /* 0x0000000000027941 */ /* 0x000fea0003800200 */
.L_x_73:
[----:B------:R1:W-:Y:S01]  /*33f0*/  STG.E desc[UR8][R4.64], R7 ;  /* 0x0000000704007986 */ /* 0x0003e2000c101908 */
[----:B------:R-:W-:-:S04]  /*3400*/  IADD3 R0, P0, PT, R4, 0x4, RZ ;  /* 0x0000000404007810 */ /* 0x000fc80007f1e0ff */
[----:B------:R-:W-:Y:S01]  /*3410*/  IADD3.X R9, PT, PT, RZ, R5, RZ, P0, !PT ;  /* 0x00000005ff097210 */ /* 0x000fe200007fe4ff */
[----:B------:R-:W-:Y:S08]  /*3420*/  BRA.U UP0, `(.L_x_75) ;  /* 0xfffffffd00a47547 */ /* 0x000ff0000b83ffff */
[----:B------:R-:W-:Y:S05]  /*3430*/  EXIT ;  /* 0x000000000000794d */ /* 0x000fea0003800000 */
        .weak           $__internal_0_$__cuda_sm3x_div_rn_noftz_f32_slowpath
        .type           $__internal_0_$__cuda_sm3x_div_rn_noftz_f32_slowpath,@function
        .size           $__internal_0_$__cuda_sm3x_div_rn_noftz_f32_slowpath,(.L_x_89 - $__internal_0_$__cuda_sm3x_div_rn_noftz_f32_slowpath)
$__internal_0_$__cuda_sm3x_div_rn_noftz_f32_slowpath:
[----:B------:R-:W-:Y:S01]  /*3440*/  SHF.R.U32.HI R13, RZ, 0x17, R3 ;  /* 0x00000017ff0d7819 */ /* 0x000fe20000011603 */
[----:B------:R-:W-:Y:S01]  /*3450*/  BSSY.RECONVERGENT B0, `(.L_x_76) ;  /* 0x0000063000007945 */ /* 0x000fe20003800200 */
[----:B------:R-:W-:Y:S02]  /*3460*/  SHF.R.U32.HI R16, RZ, 0x17, R0 ;  /* 0x00000017ff107819 */ /* 0x000fe40000011600 */
[----:B------:R-:W-:Y:S02]  /*3470*/  LOP3.LUT R13, R13, 0xff, RZ, 0xc0, !PT ;  /* 0x000000ff0d0d7812 */ /* 0x000fe400078ec0ff */
[----:B------:R-:W-:Y:S02]  /*3480*/  LOP3.LUT R16, R16, 0xff, RZ, 0xc0, !PT ;  /* 0x000000ff10107812 */ /* 0x000fe400078ec0ff */
[----:B------:R-:W-:Y:S02]  /*3490*/  IADD3 R18, PT, PT, R13, -0x1, RZ ;  /* 0xffffffff0d127810 */ /* 0x000fe40007ffe0ff */
[----:B------:R-:W-:-:S02]  /*34a0*/  IADD3 R17, PT, PT, R16, -0x1, RZ ;  /* 0xffffffff10117810 */ /* 0x000fc40007ffe0ff */
[----:B------:R-:W-:Y:S02]  /*34b0*/  ISETP.GT.U32.AND P0, PT, R18, 0xfd, PT ;  /* 0x000000fd1200780c */ /* 0x000fe40003f04070 */
[----:B------:R-:W-:Y:S02]  /*34c0*/  MOV R15, R3 ;  /* 0x00000003000f7202 */ /* 0x000fe40000000f00 */
[----:B------:R-:W-:-:S13]  /*34d0*/  ISETP.GT.U32.OR P0, PT, R17, 0xfd, P0 ;  /* 0x000000fd1100780c */ /* 0x000fda0000704470 */
[----:B------:R-:W-:Y:S01]  /*34e0*/  @!P0 MOV R14, RZ ;  /* 0x000000ff000e8202 */ /* 0x000fe20000000f00 */
[----:B------:R-:W-:Y:S06]  /*34f0*/  @!P0 BRA `(.L_x_77) ;  /* 0x00000000005c8947 */ /* 0x000fec0003800000 */
[----:B------:R-:W-:Y:S02]  /*3500*/  FSETP.GTU.FTZ.AND P0, PT, |R0|, +INF , PT ;  /* 0x7f8000000000780b */ /* 0x000fe40003f1c200 */
[----:B------:R-:W-:-:S04]  /*3510*/  FSETP.GTU.FTZ.AND P1, PT, |R3|, +INF , PT ;  /* 0x7f8000000300780b */ /* 0x000fc80003f3c200 */
[----:B------:R-:W-:-:S13]  /*3520*/  PLOP3.LUT P0, PT, P0, P1, PT, 0xf8, 0x8f ;  /* 0x00000000008f781c */ /* 0x000fda0000703f70 */
[----:B------:R-:W-:Y:S05]  /*3530*/  @P0 BRA `(.L_x_78) ;  /* 0x00000004004c0947 */ /* 0x000fea0003800000 */
[----:B------:R-:W-:-:S13]  /*3540*/  LOP3.LUT P0, RZ, R15, 0x7fffffff, R0, 0xc8, !PT ;  /* 0x7fffffff0fff7812 */ /* 0x000fda000780c800 */
[----:B------:R-:W-:Y:S05]  /*3550*/  @!P0 BRA `(.L_x_79) ;  /* 0x00000004003c8947 */ /* 0x000fea0003800000 */
[C---:B------:R-:W-:Y:S02]  /*3560*/  FSETP.NEU.FTZ.AND P3, PT, |R0|.reuse, +INF , PT ;  /* 0x7f8000000000780b */ /* 0x040fe40003f7d200 */
[----:B------:R-:W-:Y:S02]  /*3570*/  FSETP.NEU.FTZ.AND P1, PT, |R3|, +INF , PT ;  /* 0x7f8000000300780b */ /* 0x000fe40003f3d200 */
[----:B------:R-:W-:-:S11]  /*3580*/  FSETP.NEU.FTZ.AND P0, PT, |R0|, +INF , PT ;  /* 0x7f8000000000780b */ /* 0x000fd60003f1d200 */
[----:B------:R-:W-:Y:S05]  /*3590*/  @!P1 BRA !P3, `(.L_x_79) ;  /* 0x00000004002c9947 */ /* 0x000fea0005800000 */
[----:B------:R-:W-:-:S04]  /*35a0*/  LOP3.LUT P3, RZ, R0, 0x7fffffff, RZ, 0xc0, !PT ;  /* 0x7fffffff00ff7812 */ /* 0x000fc8000786c0ff */
[----:B------:R-:W-:-:S13]  /*35b0*/  PLOP3.LUT P1, PT, P1, P3, PT, 0x2f, 0xf2 ;  /* 0x0000000000f2781c */ /* 0x000fda0000f26577 */
[----:B------:R-:W-:Y:S05]  /*35c0*/  @P1 BRA `(.L_x_80) ;  /* 0x0000000400181947 */ /* 0x000fea0003800000 */
[----:B------:R-:W-:-:S04]  /*35d0*/  LOP3.LUT P1, RZ, R15, 0x7fffffff, RZ, 0xc0, !PT ;  /* 0x7fffffff0fff7812 */ /* 0x000fc8000782c0ff */
[----:B------:R-:W-:-:S13]  /*35e0*/  PLOP3.LUT P0, PT, P0, P1, PT, 0x2f, 0xf2 ;  /* 0x0000000000f2781c */ /* 0x000fda0000702577 */
[----:B------:R-:W-:Y:S05]  /*35f0*/  @P0 BRA `(.L_x_81) ;  /* 0x0000000400000947 */ /* 0x000fea0003800000 */
[----:B------:R-:W-:Y:S02]  /*3600*/  ISETP.GE.AND P0, PT, R17, RZ, PT ;  /* 0x000000ff1100720c */ /* 0x000fe40003f06270 */
[----:B------:R-:W-:-:S11]  /*3610*/  ISETP.GE.AND P1, PT, R18, RZ, PT ;  /* 0x000000ff1200720c */ /* 0x000fd60003f26270 */
[----:B------:R-:W-:Y:S01]  /*3620*/  @P0 MOV R14, RZ ;  /* 0x000000ff000e0202 */ /* 0x000fe20000000f00 */
[----:B------:R-:W-:Y:S01]  /*3630*/  @!P0 FFMA R0, R0, 1.84467440737095516160e+19, RZ ;  /* 0x5f80000000008823 */ /* 0x000fe200000000ff */
[----:B------:R-:W-:Y:S01]  /*3640*/  @!P0 MOV R14, 0xffffffc0 ;  /* 0xffffffc0000e8802 */ /* 0x000fe20000000f00 */
[----:B------:R-:W-:-:S03]  /*3650*/  @!P1 FFMA R15, R3, 1.84467440737095516160e+19, RZ ;  /* 0x5f800000030f9823 */ /* 0x000fc600000000ff */
[----:B------:R-:W-:-:S07]  /*3660*/  @!P1 IADD3 R14, PT, PT, R14, 0x40, RZ ;  /* 0x000000400e0e9810 */ /* 0x000fce0007ffe0ff */
.L_x_77:
[----:B------:R-:W-:Y:S01]  /*3670*/  LEA R18, R13, 0xc0800000, 0x17 ;  /* 0xc08000000d127811 */ /* 0x000fe200078eb8ff */
[----:B------:R-:W-:Y:S01]  /*3680*/  BSSY.RECONVERGENT B1, `(.L_x_82) ;  /* 0x0000036000017945 */ /* 0x000fe20003800200 */
[----:B------:R-:W-:Y:S02]  /*3690*/  IADD3 R16, PT, PT, R16, -0x7f, RZ ;  /* 0xffffff8110107810 */ /* 0x000fe40007ffe0ff */
[----:B------:R-:W-:-:S03]  /*36a0*/  IADD3 R19, PT, PT, -R18, R15, RZ ;  /* 0x0000000f12137210 */ /* 0x000fc60007ffe1ff */
[C---:B------:R-:W-:Y:S01]  /*36b0*/  IMAD R0, R16.reuse, -0x800000, R0 ;  /* 0xff80000010007824 */ /* 0x040fe200078e0200 */
[----:B------:R0:W1:Y:S01]  /*36c0*/  MUFU.RCP R18, R19 ;  /* 0x0000001300127308 */ /* 0x0000620000001000 */
[----:B------:R-:W-:Y:S01]  /*36d0*/  FADD.FTZ R15, -R19, -RZ ;  /* 0x800000ff130f7221 */ /* 0x000fe20000010100 */
[----:B0-----:R-:W-:-:S04]  /*36e0*/  IADD3 R19, PT, PT, R16, 0x7f, -R13 ;  /* 0x0000007f10137810 */ /* 0x001fc80007ffe80d */
[----:B------:R-:W-:Y:S01]  /*36f0*/  IADD3 R19, PT, PT, R19, R14, RZ ;  /* 0x0000000e13137210 */ /* 0x000fe20007ffe0ff */
[----:B-1----:R-:W-:-:S04]  /*3700*/  FFMA R17, R18, R15, 1 ;  /* 0x3f80000012117423 */ /* 0x002fc8000000000f */
[----:B------:R-:W-:-:S04]  /*3710*/  FFMA R17, R18, R17, R18 ;  /* 0x0000001112117223 */ /* 0x000fc80000000012 */
[----:B------:R-:W-:-:S04]  /*3720*/  FFMA R18, R0, R17, RZ ;  /* 0x0000001100127223 */ /* 0x000fc800000000ff */
[----:B------:R-:W-:-:S04]  /*3730*/  FFMA R20, R15, R18, R0 ;  /* 0x000000120f147223 */ /* 0x000fc80000000000 */
[----:B------:R-:W-:-:S04]  /*3740*/  FFMA R18, R17, R20, R18 ;  /* 0x0000001411127223 */ /* 0x000fc80000000012 */
[----:B------:R-:W-:-:S04]  /*3750*/  FFMA R15, R15, R18, R0 ;  /* 0x000000120f0f7223 */ /* 0x000fc80000000000 */
[----:B------:R-:W-:-:S05]  /*3760*/  FFMA R0, R17, R15, R18 ;  /* 0x0000000f11007223 */ /* 0x000fca0000000012 */
[----:B------:R-:W-:-:S04]  /*3770*/  SHF.R.U32.HI R13, RZ, 0x17, R0 ;  /* 0x00000017ff0d7819 */ /* 0x000fc80000011600 */
[----:B------:R-:W-:-:S04]  /*3780*/  LOP3.LUT R13, R13, 0xff, RZ, 0xc0, !PT ;  /* 0x000000ff0d0d7812 */ /* 0x000fc800078ec0ff */
[----:B------:R-:W-:-:S04]  /*3790*/  IADD3 R13, PT, PT, R13, R19, RZ ;  /* 0x000000130d0d7210 */ /* 0x000fc80007ffe0ff */
[----:B------:R-:W-:-:S04]  /*37a0*/  IADD3 R14, PT, PT, R13, -0x1, RZ ;  /* 0xffffffff0d0e7810 */ /* 0x000fc80007ffe0ff */
[----:B------:R-:W-:-:S13]  /*37b0*/  ISETP.GE.U32.AND P0, PT, R14, 0xfe, PT ;  /* 0x000000fe0e00780c */ /* 0x000fda0003f06070 */
[----:B------:R-:W-:Y:S05]  /*37c0*/  @!P0 BRA `(.L_x_83) ;  /* 0x0000000000808947 */ /* 0x000fea0003800000 */
[----:B------:R-:W-:-:S13]  /*37d0*/  ISETP.GT.AND P0, PT, R13, 0xfe, PT ;  /* 0x000000fe0d00780c */ /* 0x000fda0003f04270 */
[----:B------:R-:W-:Y:S05]  /*37e0*/  @P0 BRA `(.L_x_84) ;  /* 0x00000000006c0947 */ /* 0x000fea0003800000 */
[----:B------:R-:W-:-:S13]  /*37f0*/  ISETP.GE.AND P0, PT, R13, 0x1, PT ;  /* 0x000000010d00780c */ /* 0x000fda0003f06270 */
[----:B------:R-:W-:Y:S05]  /*3800*/  @P0 BRA `(.L_x_85) ;  /* 0x0000000000740947 */ /* 0x000fea0003800000 */
[----:B------:R-:W-:Y:S02]  /*3810*/  ISETP.GE.AND P0, PT, R13, -0x18, PT ;  /* 0xffffffe80d00780c */ /* 0x000fe40003f06270 */
[----:B------:R-:W-:-:S11]  /*3820*/  LOP3.LUT R0, R0, 0x80000000, RZ, 0xc0, !PT ;  /* 0x8000000000007812 */ /* 0x000fd600078ec0ff */
[----:B------:R-:W-:Y:S05]  /*3830*/  @!P0 BRA `(.L_x_85) ;  /* 0x0000000000688947 */ /* 0x000fea0003800000 */
[-CC-:B------:R-:W-:Y:S01]  /*3840*/  FFMA.RZ R14, R17, R15.reuse, R18.reuse ;  /* 0x0000000f110e7223 */ /* 0x180fe2000000c012 */
[C---:B------:R-:W-:Y:S02]  /*3850*/  ISETP.NE.AND P3, PT, R13.reuse, RZ, PT ;  /* 0x000000ff0d00720c */ /* 0x040fe40003f65270 */
[----:B------:R-:W-:Y:S02]  /*3860*/  ISETP.NE.AND P1, PT, R13, RZ, PT ;  /* 0x000000ff0d00720c */ /* 0x000fe40003f25270 */
[----:B------:R-:W-:Y:S01]  /*3870*/  LOP3.LUT R16, R14, 0x7fffff, RZ, 0xc0, !PT ;  /* 0x007fffff0e107812 */ /* 0x000fe200078ec0ff */
[CCC-:B------:R-:W-:Y:S01]  /*3880*/  FFMA.RP R14, R17.reuse, R15.reuse, R18.reuse ;  /* 0x0000000f110e7223 */ /* 0x1c0fe20000008012 */
[----:B------:R-:W-:Y:S01]  /*3890*/  FFMA.RM R15, R17, R15, R18 ;  /* 0x0000000f110f7223 */ /* 0x000fe20000004012 */
[----:B------:R-:W-:Y:S02]  /*38a0*/  IADD3 R17, PT, PT, R13, 0x20, RZ ;  /* 0x000000200d117810 */ /* 0x000fe40007ffe0ff */
[----:B------:R-:W-:-:S02]  /*38b0*/  LOP3.LUT R16, R16, 0x800000, RZ, 0xfc, !PT ;  /* 0x0080000010107812 */ /* 0x000fc400078efcff */
[----:B------:R-:W-:Y:S02]  /*38c0*/  IADD3 R13, PT, PT, -R13, RZ, RZ ;  /* 0x000000ff0d0d7210 */ /* 0x000fe40007ffe1ff */
[----:B------:R-:W-:Y:S02]  /*38d0*/  SHF.L.U32 R17, R16, R17, RZ ;  /* 0x0000001110117219 */ /* 0x000fe400000006ff */
[----:B------:R-:W-:Y:S02]  /*38e0*/  FSETP.NEU.FTZ.AND P0, PT, R14, R15, PT ;  /* 0x0000000f0e00720b */ /* 0x000fe40003f1d000 */
[----:B------:R-:W-:Y:S02]  /*38f0*/  SEL R13, R13, RZ, P3 ;  /* 0x000000ff0d0d7207 */ /* 0x000fe40001800000 */
[----:B------:R-:W-:Y:S02]  /*3900*/  ISETP.NE.AND P1, PT, R17, RZ, P1 ;  /* 0x000000ff1100720c */ /* 0x000fe40000f25270 */
[----:B------:R-:W-:-:S02]  /*3910*/  SHF.R.U32.HI R13, RZ, R13, R16 ;  /* 0x0000000dff0d7219 */ /* 0x000fc40000011610 */
[----:B------:R-:W-:Y:S02]  /*3920*/  PLOP3.LUT P0, PT, P0, P1, PT, 0xf8, 0x8f ;  /* 0x00000000008f781c */ /* 0x000fe40000703f70 */
[----:B------:R-:W-:Y:S02]  /*3930*/  SHF.R.U32.HI R15, RZ, 0x1, R13 ;  /* 0x00000001ff0f7819 */ /* 0x000fe4000001160d */
[----:B------:R-:W-:-:S04]  /*3940*/  SEL R14, RZ, 0x1, !P0 ;  /* 0x00000001ff0e7807 */ /* 0x000fc80004000000 */
[----:B------:R-:W-:-:S04]  /*3950*/  LOP3.LUT R14, R14, 0x1, R15, 0xf8, !PT ;  /* 0x000000010e0e7812 */ /* 0x000fc800078ef80f */
[----:B------:R-:W-:-:S04]  /*3960*/  LOP3.LUT R14, R14, R13, RZ, 0xc0, !PT ;  /* 0x0000000d0e0e7212 */ /* 0x000fc800078ec0ff */
[----:B------:R-:W-:-:S04]  /*3970*/  IADD3 R15, PT, PT, R15, R14, RZ ;  /* 0x0000000e0f0f7210 */ /* 0x000fc80007ffe0ff */
[----:B------:R-:W-:Y:S01]  /*3980*/  LOP3.LUT R0, R15, R0, RZ, 0xfc, !PT ;  /* 0x000000000f007212 */ /* 0x000fe200078efcff */
[----:B------:R-:W-:Y:S06]  /*3990*/  BRA `(.L_x_85) ;  /* 0x0000000000107947 */ /* 0x000fec0003800000 */
.L_x_84:
[----:B------:R-:W-:-:S04]  /*39a0*/  LOP3.LUT R0, R0, 0x80000000, RZ, 0xc0, !PT ;  /* 0x8000000000007812 */ /* 0x000fc800078ec0ff */
[----:B------:R-:W-:Y:S01]  /*39b0*/  LOP3.LUT R0, R0, 0x7f800000, RZ, 0xfc, !PT ;  /* 0x7f80000000007812 */ /* 0x000fe200078efcff */
[----:B------:R-:W-:Y:S06]  /*39c0*/  BRA `(.L_x_85) ;  /* 0x0000000000047947 */ /* 0x000fec0003800000 */
.L_x_83:
[----:B------:R-:W-:-:S07]  /*39d0*/  LEA R0, R19, R0, 0x17 ;  /* 0x0000000013007211 */ /* 0x000fce00078eb8ff */
.L_x_85:
[----:B------:R-:W-:Y:S05]  /*39e0*/  BSYNC.RECONVERGENT B1 ;  /* 0x0000000000017941 */ /* 0x000fea0003800200 */
.L_x_82:
[----:B------:R-:W-:Y:S05]  /*39f0*/  BRA `(.L_x_86) ;  /* 0x0000000000207947 */ /* 0x000fea0003800000 */
.L_x_81:
[----:B------:R-:W-:-:S04]  /*3a00*/  LOP3.LUT R0, R15, 0x80000000, R0, 0x48, !PT ;  /* 0x800000000f007812 */ /* 0x000fc800078e4800 */
[----:B------:R-:W-:Y:S01]  /*3a10*/  LOP3.LUT R0, R0, 0x7f800000, RZ, 0xfc, !PT ;  /* 0x7f80000000007812 */ /* 0x000fe200078efcff */
[----:B------:R-:W-:Y:S06]  /*3a20*/  BRA `(.L_x_86) ;  /* 0x0000000000147947 */ /* 0x000fec0003800000 */
.L_x_80:
[----:B------:R-:W-:Y:S01]  /*3a30*/  LOP3.LUT R0, R15, 0x80000000, R0, 0x48, !PT ;  /* 0x800000000f007812 */ /* 0x000fe200078e4800 */
[----:B------:R-:W-:Y:S06]  /*3a40*/  BRA `(.L_x_86) ;  /* 0x00000000000c7947 */ /* 0x000fec0003800000 */
.L_x_79:
[----:B------:R-:W0:Y:S01]  /*3a50*/  MUFU.RSQ R0, -QNAN ;  /* 0xffc0000000007908 */ /* 0x000e220000001400 */
[----:B------:R-:W-:Y:S05]  /*3a60*/  BRA `(.L_x_86) ;  /* 0x0000000000047947 */ /* 0x000fea0003800000 */
.L_x_78:
[----:B------:R-:W-:-:S07]  /*3a70*/  FADD.FTZ R0, R0, R3 ;  /* 0x0000000300007221 */ /* 0x000fce0000010000 */
.L_x_86:
[----:B------:R-:W-:Y:S05]  /*3a80*/  BSYNC.RECONVERGENT B0 ;  /* 0x0000000000007941 */ /* 0x000fea0003800200 */
.L_x_76:
[----:B------:R-:W-:Y:S01]  /*3a90*/  HFMA2 R13, -RZ, RZ, 0, 0 ;  /* 0x00000000ff0d7431 */ /* 0x000fe200000001ff */
[----:B0-----:R-:W-:-:S03]  /*3aa0*/  MOV R15, R0 ;  /* 0x00000000000f7202 */ /* 0x001fc60000000f00 */
[----:B------:R-:W-:Y:S05]  /*3ab0*/  RET.REL.NODEC R12 `(_Z14softmax_kernelPfii) ;  /* 0xffffffc40c507950 */ /* 0x000fea0003c3ffff */
.L_x_87:
        /* <DEDUP_REMOVED lines=12> */
.L_x_89:


//--------------------- .text._Z11relu_kernelPfi  --------------------------
	.section	.text._Z11relu_kernelPfi,"ax",@progbits
	.align	128
        .global         _Z11relu_kernelPfi
        .type           _Z11relu_kernelPfi,@function
        .size           _Z11relu_kernelPfi,(.L_x_92 - _Z11relu_kernelPfi)
        .other          _Z11relu_kernelPfi,@"STO_CUDA_ENTRY STV_DEFAULT"
_Z11relu_kernelPfi:
.text._Z11relu_kernelPfi:
        /* <DEDUP_REMOVED lines=8> */
[----:B------:R-:W0:Y:S01]  /*0080*/  LDC.64 R2, c[0x0][0x380] ;  /* 0x0000e000ff027b82 */ /* 0x000e220000000a00 */
[----:B------:R-:W1:Y:S01]  /*0090*/  LDCU.64 UR4, c[0x0][0x358] ;  /* 0x00006b00ff0477ac */ /* 0x000e620008000a00 */
[----:B0-----:R-:W-:-:S05]  /*00a0*/  IMAD.WIDE R2, R5, 0x4, R2 ;  /* 0x0000000405027825 */ /* 0x001fca00078e0202 */
[----:B-1----:R-:W2:Y:S02]  /*00b0*/  LDG.E R0, desc[UR4][R2.64] ;  /* 0x0000000402007981 */ /* 0x002ea4000c1e1900 */
[----:B--2---:R-:W-:-:S05]  /*00c0*/  FMNMX R5, RZ, R0, !PT ;  /* 0x00000000ff057209 */ /* 0x004fca0007800000 */
[----:B------:R-:W-:Y:S01]  /*00d0*/  STG.E desc[UR4][R2.64], R5 ;  /* 0x0000000502007986 */ /* 0x000fe2000c101904 */
[----:B------:R-:W-:Y:S05]  /*00e0*/  EXIT ;  /* 0x000000000000794d */ /* 0x000fea0003800000 */
.L_x_88:
        /* <DEDUP_REMOVED lines=9> */
.L_x_92:


//--------------------- .nv.shared.reserved.0     --------------------------
	.section	.nv.shared.reserved.0,"aw",@nobits
	.weak		__nv_reservedSMEM_offset_0_alias
	.size		__nv_reservedSMEM_offset_0_alias, 0, 64
	.other		__nv_reservedSMEM_offset_0_alias,@"STO_CUDA_RESERVED_SHARED STV_DEFAULT"
__nv_reservedSMEM_offset_0_alias:
	.zero		0
	.zero		64


//--------------------- .nv.constant0._Z19encode_board_kernelPKiPfiiS0_ --------------------------
	.section	.nv.constant0._Z19encode_board_kernelPKiPfiiS0_,"a",@progbits
	.sectionflags	@""
	.align	4
.nv.constant0._Z19encode_board_kernelPKiPfiiS0_:
	.zero		928


//--------------------- .nv.constant0._Z14softmax_kernelPfii --------------------------
	.section	.nv.constant0._Z14softmax_kernelPfii,"a",@progbits
	.sectionflags	@""
	.align	4
.nv.constant0._Z14softmax_kernelPfii:
	.zero		912


//--------------------- .nv.constant0._Z11relu_kernelPfi --------------------------
	.section	.nv.constant0._Z11relu_kernelPfi,"a",@progbits
	.sectionflags	@""
	.align	4
.nv.constant0._Z11relu_kernelPfi:
	.zero		908


//--------------------- SYMBOLS --------------------------

	.type		.nv.reservedSmem.offset0,@object
	.size		.nv.reservedSmem.offset0,0x4
